	.target	sm_90a

	.elftype	@"ET_EXEC"


//--------------------- .note.nv.tkinfo           --------------------------
	.section	.note.nv.tkinfo,"",@"SHT_NOTE"
	.sectionflags	@"SHF_NOTE_NV_TKINFO"
	.tkinfo
        /*0018*/ 	.word	0x00000002
        /*0030*/ 	.string	""
        /*0030*/ 	.string	"ptxas"
        /*0030*/ 	.string	"Cuda compilation tools, release 13.0, V13.0.88"
        /*0030*/ 	.string	"Build cuda_13.0.r13.0/compiler.36424714_0"
        /*0030*/ 	.string	"-arch sm_90a -m 64 "



//--------------------- .note.nv.cuinfo           --------------------------
	.section	.note.nv.cuinfo,"",@"SHT_NOTE"
	.sectionflags	@"SHF_NOTE_NV_CUINFO"
        /*0018*/ 	.short	0x0002
        /*001a*/ 	.short	0x005a
        /*001c*/ 	.short	0x0082
	.zero		2


//--------------------- .nv.info                  --------------------------
	.section	.nv.info,"",@"SHT_CUDA_INFO"
	.align	4


	//----- nvinfo : EIATTR_REGCOUNT
	.align		4
        /*0000*/ 	.byte	0x04, 0x2f
        /*0002*/ 	.short	(.L_15 - .L_14)
	.align		4
.L_14:
        /*0004*/ 	.word	index@(_ZN7cutlass13device_kernelINS_4gemm6kernel13GemmUniversalIN4cute5tupleIJiiiiEEENS1_10collective13CollectiveMmaINS1_34MainloopSm90TmaGmmaWarpSpecializedILi14ENS5_IJNS4_1CILi2EEENSA_ILi1EEESC_EEENS1_35KernelTmaWarpSpecializedCooperativeEEENS5_IJNSA_ILi128EEESG_NSA_ILi64EEEEEEaNS5_IJlSC_lEEEaSJ_NS4_8TiledMMAINS4_8MMA_AtomIJNS4_4SM904GMMA27MMA_64x128x32_S32S8S8_SS_TNEEEENS4_6LayoutISD_NS5_IJSC_NSA_ILi0EEESR_EEEEENS5_IJNS4_10UnderscoreESU_SU_EEEEENS4_13SM90_TMA_LOADENS4_14ComposedLayoutINS4_7SwizzleILi2ELi4ELi3EEENS4_18smem_ptr_flag_bitsILi8EEENSQ_INS5_IJNSA_ILi8EEESH_EEENS5_IJSH_SC_EEEEEEEvNS4_8identityENS4_23SM90_TMA_LOAD_MULTICASTES17_vS18_EENS_8epilogue10collective6detail29Sm90TmaWarpSpecializedAdapterINS1C_15DefaultEpilogueIaSJ_SJ_NS1B_6thread17LinearCombinationIaLi1EiiLNS1G_9ScaleType4KindE0ELNS_15FloatRoundStyleE2EaEENS1_15EpilogueDefaultEEEEEvvEEEEvNT_6ParamsE)
        /*0008*/ 	.word	0x000000a8


	//----- nvinfo : EIATTR_FRAME_SIZE
	.align		4
.L_15:
        /*000c*/ 	.byte	0x04, 0x11
        /*000e*/ 	.short	(.L_17 - .L_16)
	.align		4
.L_16:
        /*0010*/ 	.word	index@(_ZN7cutlass13device_kernelINS_4gemm6kernel13GemmUniversalIN4cute5tupleIJiiiiEEENS1_10collective13CollectiveMmaINS1_34MainloopSm90TmaGmmaWarpSpecializedILi14ENS5_IJNS4_1CILi2EEENSA_ILi1EEESC_EEENS1_35KernelTmaWarpSpecializedCooperativeEEENS5_IJNSA_ILi128EEESG_NSA_ILi64EEEEEEaNS5_IJlSC_lEEEaSJ_NS4_8TiledMMAINS4_8MMA_AtomIJNS4_4SM904GMMA27MMA_64x128x32_S32S8S8_SS_TNEEEENS4_6LayoutISD_NS5_IJSC_NSA_ILi0EEESR_EEEEENS5_IJNS4_10UnderscoreESU_SU_EEEEENS4_13SM90_TMA_LOADENS4_14ComposedLayoutINS4_7SwizzleILi2ELi4ELi3EEENS4_18smem_ptr_flag_bitsILi8EEENSQ_INS5_IJNSA_ILi8EEESH_EEENS5_IJSH_SC_EEEEEEEvNS4_8identityENS4_23SM90_TMA_LOAD_MULTICASTES17_vS18_EENS_8epilogue10collective6detail29Sm90TmaWarpSpecializedAdapterINS1C_15DefaultEpilogueIaSJ_SJ_NS1B_6thread17LinearCombinationIaLi1EiiLNS1G_9ScaleType4KindE0ELNS_15FloatRoundStyleE2EaEENS1_15EpilogueDefaultEEEEEvvEEEEvNT_6ParamsE)
        /*0014*/ 	.word	0x00000000


	//----- nvinfo : EIATTR_MIN_STACK_SIZE
	.align		4
.L_17:
        /*0018*/ 	.byte	0x04, 0x12
        /*001a*/ 	.short	(.L_19 - .L_18)
	.align		4
.L_18:
        /*001c*/ 	.word	index@(_ZN7cutlass13device_kernelINS_4gemm6kernel13GemmUniversalIN4cute5tupleIJiiiiEEENS1_10collective13CollectiveMmaINS1_34MainloopSm90TmaGmmaWarpSpecializedILi14ENS5_IJNS4_1CILi2EEENSA_ILi1EEESC_EEENS1_35KernelTmaWarpSpecializedCooperativeEEENS5_IJNSA_ILi128EEESG_NSA_ILi64EEEEEEaNS5_IJlSC_lEEEaSJ_NS4_8TiledMMAINS4_8MMA_AtomIJNS4_4SM904GMMA27MMA_64x128x32_S32S8S8_SS_TNEEEENS4_6LayoutISD_NS5_IJSC_NSA_ILi0EEESR_EEEEENS5_IJNS4_10UnderscoreESU_SU_EEEEENS4_13SM90_TMA_LOADENS4_14ComposedLayoutINS4_7SwizzleILi2ELi4ELi3EEENS4_18smem_ptr_flag_bitsILi8EEENSQ_INS5_IJNSA_ILi8EEESH_EEENS5_IJSH_SC_EEEEEEEvNS4_8identityENS4_23SM90_TMA_LOAD_MULTICASTES17_vS18_EENS_8epilogue10collective6detail29Sm90TmaWarpSpecializedAdapterINS1C_15DefaultEpilogueIaSJ_SJ_NS1B_6thread17LinearCombinationIaLi1EiiLNS1G_9ScaleType4KindE0ELNS_15FloatRoundStyleE2EaEENS1_15EpilogueDefaultEEEEEvvEEEEvNT_6ParamsE)
        /*0020*/ 	.word	0x00000000
.L_19:


//--------------------- .nv.compat                --------------------------
	.section	.nv.compat,"",@"SHT_CUDA_COMPAT_INFO"
	.align	4
        /*0000*/ 	.byte	0x02, 0x09, 0x01, 0x00, 0x02, 0x02, 0x04, 0x00, 0x02, 0x05, 0x05, 0x00, 0x03, 0x07, 0x01, 0x01
        /*0010*/ 	.byte	0x02, 0x03, 0x01, 0x00, 0x02, 0x06, 0x01, 0x00, 0x04, 0x0b, 0x08, 0x00, 0x00, 0x00, 0x00, 0x00
        /*0020*/ 	.byte	0x00, 0x00, 0x00, 0x00


//--------------------- .nv.info._ZN7cutlass13device_kernelINS_4gemm6kernel13GemmUniversalIN4cute5tupleIJiiiiEEENS1_10collective13CollectiveMmaINS1_34MainloopSm90TmaGmmaWarpSpecializedILi14ENS5_IJNS4_1CILi2EEENSA_ILi1EEESC_EEENS1_35KernelTmaWarpSpecializedCooperativeEEENS5_IJNSA_ILi128EEESG_NSA_ILi64EEEEEEaNS5_IJlSC_lEEEaSJ_NS4_8TiledMMAINS4_8MMA_AtomIJNS4_4SM904GMMA27MMA_64x128x32_S32S8S8_SS_TNEEEENS4_6LayoutISD_NS5_IJSC_NSA_ILi0EEESR_EEEEENS5_IJNS4_10UnderscoreESU_SU_EEEEENS4_13SM90_TMA_LOADENS4_14ComposedLayoutINS4_7SwizzleILi2ELi4ELi3EEENS4_18smem_ptr_flag_bitsILi8EEENSQ_INS5_IJNSA_ILi8EEESH_EEENS5_IJSH_SC_EEEEEEEvNS4_8identityENS4_23SM90_TMA_LOAD_MULTICASTES17_vS18_EENS_8epilogue10collective6detail29Sm90TmaWarpSpecializedAdapterINS1C_15DefaultEpilogueIaSJ_SJ_NS1B_6thread17LinearCombinationIaLi1EiiLNS1G_9ScaleType4KindE0ELNS_15FloatRoundStyleE2EaEENS1_15EpilogueDefaultEEEEEvvEEEEvNT_6ParamsE --------------------------
	.section	.nv.info._ZN7cutlass13device_kernelINS_4gemm6kernel13GemmUniversalIN4cute5tupleIJiiiiEEENS1_10collective13CollectiveMmaINS1_34MainloopSm90TmaGmmaWarpSpecializedILi14ENS5_IJNS4_1CILi2EEENSA_ILi1EEESC_EEENS1_35KernelTmaWarpSpecializedCooperativeEEENS5_IJNSA_ILi128EEESG_NSA_ILi64EEEEEEaNS5_IJlSC_lEEEaSJ_NS4_8TiledMMAINS4_8MMA_AtomIJNS4_4SM904GMMA27MMA_64x128x32_S32S8S8_SS_TNEEEENS4_6LayoutISD_NS5_IJSC_NSA_ILi0EEESR_EEEEENS5_IJNS4_10UnderscoreESU_SU_EEEEENS4_13SM90_TMA_LOADENS4_14ComposedLayoutINS4_7SwizzleILi2ELi4ELi3EEENS4_18smem_ptr_flag_bitsILi8EEENSQ_INS5_IJNSA_ILi8EEESH_EEENS5_IJSH_SC_EEEEEEEvNS4_8identityENS4_23SM90_TMA_LOAD_MULTICASTES17_vS18_EENS_8epilogue10collective6detail29Sm90TmaWarpSpecializedAdapterINS1C_15DefaultEpilogueIaSJ_SJ_NS1B_6thread17LinearCombinationIaLi1EiiLNS1G_9ScaleType4KindE0ELNS_15FloatRoundStyleE2EaEENS1_15EpilogueDefaultEEEEEvvEEEEvNT_6ParamsE,"",@"SHT_CUDA_INFO"
	.sectionflags	@""
	.align	4


	//----- nvinfo : EIATTR_CUDA_API_VERSION
	.align		4
        /*0000*/ 	.byte	0x04, 0x37
        /*0002*/ 	.short	(.L_21 - .L_20)
.L_20:
        /*0004*/ 	.word	0x00000082


	//----- nvinfo : EIATTR_KPARAM_INFO
	.align		4
.L_21:
        /*0008*/ 	.byte	0x04, 0x17
        /*000a*/ 	.short	(.L_23 - .L_22)
.L_22:
        /*000c*/ 	.word	0x00000000
        /*0010*/ 	.short	0x0000
        /*0012*/ 	.short	0x0070
        /*0014*/ 	.byte	0x00, 0xf0, 0x01, 0x10


	//----- nvinfo : EIATTR_SPARSE_MMA_MASK
	.align		4
.L_23:
        /*0018*/ 	.byte	0x03, 0x50
        /*001a*/ 	.short	0x0000


	//----- nvinfo : EIATTR_MAXREG_COUNT
	.align		4
        /*001c*/ 	.byte	0x03, 0x1b
        /*001e*/ 	.short	0x00a8


	//----- nvinfo : EIATTR_NUM_BARRIERS
	.align		4
        /*0020*/ 	.byte	0x02, 0x4c
        /*0022*/ 	.byte	0x01
	.zero		1


	//----- nvinfo : EIATTR_EXTERNS
	.align		4
        /*0024*/ 	.byte	0x04, 0x0f
        /*0026*/ 	.short	(.L_25 - .L_24)


	//   ....[0]....
	.align		4
.L_24:
        /*0028*/ 	.word	index@(__assertfail)


	//----- nvinfo : EIATTR_MERCURY_ISA_VERSION
	.align		4
.L_25:
        /*002c*/ 	.byte	0x03, 0x5f
        /*002e*/ 	.short	0x0101


	//----- nvinfo : EIATTR_INT_WARP_WIDE_INSTR_OFFSETS
	.align		4
        /*0030*/ 	.byte	0x04, 0x31
        /*0032*/ 	.short	(.L_27 - .L_26)


	//   ....[0]....
.L_26:
        /*0034*/ 	.word	0x000005f0


	//   ....[1]....
        /*0038*/ 	.word	0x00000620


	//   ....[2]....
        /*003c*/ 	.word	0x000007e0


	//----- nvinfo : EIATTR_COOP_GROUP_MASK_REGIDS
	.align		4
.L_27:
        /*0040*/ 	.byte	0x04, 0x29
        /*0042*/ 	.short	(.L_29 - .L_28)


	//   ....[0]....
.L_28:
        /*0044*/ 	.word	0xffffffff


	//   ....[1]....
        /*0048*/ 	.word	0xffffffff


	//   ....[2]....
        /*004c*/ 	.word	0xffffffff


	//   ....[3]....
        /*0050*/ 	.word	0xffffffff


	//   ....[4]....
        /*0054*/ 	.word	0xffffffff


	//   ....[5]....
        /*0058*/ 	.word	0xffffffff


	//----- nvinfo : EIATTR_COOP_GROUP_INSTR_OFFSETS
	.align		4
.L_29:
        /*005c*/ 	.byte	0x04, 0x28
        /*005e*/ 	.short	(.L_31 - .L_30)


	//   ....[0]....
.L_30:
        /*0060*/ 	.word	0x00000060


	//   ....[1]....
        /*0064*/ 	.word	0x00000070


	//   ....[2]....
        /*0068*/ 	.word	0x00000130


	//   ....[3]....
        /*006c*/ 	.word	0x00000440


	//   ....[4]....
        /*0070*/ 	.word	0x00000960


	//   ....[5]....
        /*0074*/ 	.word	0x00001390


	//----- nvinfo : EIATTR_REG_RECONFIG
	.align		4
.L_31:
        /*0078*/ 	.byte	0x01, 0x54
	.zero		2


	//----- nvinfo : EIATTR_SYSCALL_OFFSETS
	.align		4
        /*007c*/ 	.byte	0x04, 0x46
        /*007e*/ 	.short	(.L_33 - .L_32)


	//   ....[0]....
.L_32:
        /*0080*/ 	.word	0x00001550


	//----- nvinfo : EIATTR_MBARRIER_INSTR_OFFSETS
	.align		4
.L_33:
        /*0084*/ 	.byte	0x04, 0x39
        /*0086*/ 	.short	(.L_35 - .L_34)


	//   ....[0]....
.L_34:
        /*0088*/ 	.word	0x00000250
        /*008c*/ 	.word	0x000000ff
        /*0090*/ 	.word	0x00000000
        /*0094*/ 	.short	0x0100
        /*0096*/ 	.byte	0x08
	.zero		1


	//   ....[1]....
        /*0098*/ 	.word	0x00000260
        /*009c*/ 	.word	0x000000ff
        /*00a0*/ 	.word	0x00000070
        /*00a4*/ 	.short	0x0100
        /*00a6*/ 	.byte	0x08
	.zero		1


	//   ....[2]....
        /*00a8*/ 	.word	0x00000270
        /*00ac*/ 	.word	0x000000ff
        /*00b0*/ 	.word	0x00000008
        /*00b4*/ 	.short	0x0100
        /*00b6*/ 	.byte	0x08
	.zero		1


	//   ....[3]....
        /*00b8*/ 	.word	0x00000280
        /*00bc*/ 	.word	0x000000ff
        /*00c0*/ 	.word	0x00000078
        /*00c4*/ 	.short	0x0100
        /*00c6*/ 	.byte	0x08
	.zero		1


	//   ....[4]....
        /*00c8*/ 	.word	0x00000290
        /*00cc*/ 	.word	0x000000ff
        /*00d0*/ 	.word	0x00000010
        /*00d4*/ 	.short	0x0100
        /*00d6*/ 	.byte	0x08
	.zero		1


	//   ....[5]....
        /*00d8*/ 	.word	0x000002a0
        /*00dc*/ 	.word	0x000000ff
        /*00e0*/ 	.word	0x00000080
        /*00e4*/ 	.short	0x0100
        /*00e6*/ 	.byte	0x08
	.zero		1


	//   ....[6]....
        /*00e8*/ 	.word	0x000002b0
        /*00ec*/ 	.word	0x000000ff
        /*00f0*/ 	.word	0x00000018
        /*00f4*/ 	.short	0x0100
        /*00f6*/ 	.byte	0x08
	.zero		1


	//   ....[7]....
        /*00f8*/ 	.word	0x000002c0
        /*00fc*/ 	.word	0x000000ff
        /*0100*/ 	.word	0x00000088
        /*0104*/ 	.short	0x0100
        /*0106*/ 	.byte	0x08
	.zero		1


	//   ....[8]....
        /*0108*/ 	.word	0x000002d0
        /*010c*/ 	.word	0x000000ff
        /*0110*/ 	.word	0x00000020
        /*0114*/ 	.short	0x0100
        /*0116*/ 	.byte	0x08
	.zero		1


	//   ....[9]....
        /*0118*/ 	.word	0x000002e0
        /*011c*/ 	.word	0x000000ff
        /*0120*/ 	.word	0x00000090
        /*0124*/ 	.short	0x0100
        /*0126*/ 	.byte	0x08
	.zero		1


	//   ....[10]....
        /*0128*/ 	.word	0x000002f0
        /*012c*/ 	.word	0x000000ff
        /*0130*/ 	.word	0x00000028
        /*0134*/ 	.short	0x0100
        /*0136*/ 	.byte	0x08
	.zero		1


	//   ....[11]....
        /*0138*/ 	.word	0x00000300
        /*013c*/ 	.word	0x000000ff
        /*0140*/ 	.word	0x00000098
        /*0144*/ 	.short	0x0100
        /*0146*/ 	.byte	0x08
	.zero		1


	//   ....[12]....
        /*0148*/ 	.word	0x00000310
        /*014c*/ 	.word	0x000000ff
        /*0150*/ 	.word	0x00000030
        /*0154*/ 	.short	0x0100
        /*0156*/ 	.byte	0x08
	.zero		1


	//   ....[13]....
        /*0158*/ 	.word	0x00000320
        /*015c*/ 	.word	0x000000ff
        /*0160*/ 	.word	0x000000a0
        /*0164*/ 	.short	0x0100
        /*0166*/ 	.byte	0x08
	.zero		1


	//   ....[14]....
        /*0168*/ 	.word	0x00000330
        /*016c*/ 	.word	0x000000ff
        /*0170*/ 	.word	0x00000038
        /*0174*/ 	.short	0x0100
        /*0176*/ 	.byte	0x08
	.zero		1


	//   ....[15]....
        /*0178*/ 	.word	0x00000340
        /*017c*/ 	.word	0x000000ff
        /*0180*/ 	.word	0x000000a8
        /*0184*/ 	.short	0x0100
        /*0186*/ 	.byte	0x08
	.zero		1


	//   ....[16]....
        /*0188*/ 	.word	0x00000350
        /*018c*/ 	.word	0x000000ff
        /*0190*/ 	.word	0x00000040
        /*0194*/ 	.short	0x0100
        /*0196*/ 	.byte	0x08
	.zero		1


	//   ....[17]....
        /*0198*/ 	.word	0x00000360
        /*019c*/ 	.word	0x000000ff
        /*01a0*/ 	.word	0x000000b0
        /*01a4*/ 	.short	0x0100
        /*01a6*/ 	.byte	0x08
	.zero		1


	//   ....[18]....
        /*01a8*/ 	.word	0x00000370
        /*01ac*/ 	.word	0x000000ff
        /*01b0*/ 	.word	0x00000048
        /*01b4*/ 	.short	0x0100
        /*01b6*/ 	.byte	0x08
	.zero		1


	//   ....[19]....
        /*01b8*/ 	.word	0x00000380
        /*01bc*/ 	.word	0x000000ff
        /*01c0*/ 	.word	0x000000b8
        /*01c4*/ 	.short	0x0100
        /*01c6*/ 	.byte	0x08
	.zero		1


	//   ....[20]....
        /*01c8*/ 	.word	0x00000390
        /*01cc*/ 	.word	0x000000ff
        /*01d0*/ 	.word	0x00000050
        /*01d4*/ 	.short	0x0100
        /*01d6*/ 	.byte	0x08
	.zero		1


	//   ....[21]....
        /*01d8*/ 	.word	0x000003a0
        /*01dc*/ 	.word	0x000000ff
        /*01e0*/ 	.word	0x000000c0
        /*01e4*/ 	.short	0x0100
        /*01e6*/ 	.byte	0x08
	.zero		1


	//   ....[22]....
        /*01e8*/ 	.word	0x000003b0
        /*01ec*/ 	.word	0x000000ff
        /*01f0*/ 	.word	0x00000058
        /*01f4*/ 	.short	0x0100
        /*01f6*/ 	.byte	0x08
	.zero		1


	//   ....[23]....
        /*01f8*/ 	.word	0x000003c0
        /*01fc*/ 	.word	0x000000ff
        /*0200*/ 	.word	0x000000c8
        /*0204*/ 	.short	0x0100
        /*0206*/ 	.byte	0x08
	.zero		1


	//   ....[24]....
        /*0208*/ 	.word	0x000003d0
        /*020c*/ 	.word	0x000000ff
        /*0210*/ 	.word	0x00000060
        /*0214*/ 	.short	0x0100
        /*0216*/ 	.byte	0x08
	.zero		1


	//   ....[25]....
        /*0218*/ 	.word	0x000003e0
        /*021c*/ 	.word	0x000000ff
        /*0220*/ 	.word	0x000000d0
        /*0224*/ 	.short	0x0100
        /*0226*/ 	.byte	0x08
	.zero		1


	//   ....[26]....
        /*0228*/ 	.word	0x000003f0
        /*022c*/ 	.word	0x000000ff
        /*0230*/ 	.word	0x00000068
        /*0234*/ 	.short	0x0100
        /*0236*/ 	.byte	0x08
	.zero		1


	//   ....[27]....
        /*0238*/ 	.word	0x00000400
        /*023c*/ 	.word	0x000000ff
        /*0240*/ 	.word	0x000000d8
        /*0244*/ 	.short	0x0100
        /*0246*/ 	.byte	0x08
	.zero		1


	//   ....[28]....
        /*0248*/ 	.word	0x00000860
        /*024c*/ 	.word	0x000000ff
        /*0250*/ 	.word	0x000000f0
        /*0254*/ 	.short	0x0100
        /*0256*/ 	.byte	0x06
	.zero		1


	//   ....[29]....
        /*0258*/ 	.word	0x000008f0
        /*025c*/ 	.word	0x000000ff
        /*0260*/ 	.word	0x000000f8
        /*0264*/ 	.short	0x0100
        /*0266*/ 	.byte	0x06
	.zero		1


	//   ....[30]....
        /*0268*/ 	.word	0x00001620
        /*026c*/ 	.word	0x00000003
        /*0270*/ 	.word	0x00000000
        /*0274*/ 	.short	0x010a
        /*0276*/ 	.byte	0x3f
	.zero		1


	//   ....[31]....
        /*0278*/ 	.word	0x00001660
        /*027c*/ 	.word	0x00000003
        /*0280*/ 	.word	0x00000000
        /*0284*/ 	.short	0x010a
        /*0286*/ 	.byte	0x3f
	.zero		1


	//   ....[32]....
        /*0288*/ 	.word	0x00001930
        /*028c*/ 	.word	0x00000005
        /*0290*/ 	.word	0x00000000
        /*0294*/ 	.short	0x010a
        /*0296*/ 	.byte	0x3f
	.zero		1


	//   ....[33]....
        /*0298*/ 	.word	0x00001970
        /*029c*/ 	.word	0x00000005
        /*02a0*/ 	.word	0x00000000
        /*02a4*/ 	.short	0x010a
        /*02a6*/ 	.byte	0x3f
	.zero		1


	//   ....[34]....
        /*02a8*/ 	.word	0x00001ad0
        /*02ac*/ 	.word	0x00000005
        /*02b0*/ 	.word	0x00000000
        /*02b4*/ 	.short	0x0101
        /*02b6*/ 	.byte	0x3f
	.zero		1


	//   ....[35]....
        /*02b8*/ 	.word	0x00001d00
        /*02bc*/ 	.word	0x00000003
        /*02c0*/ 	.word	0x00000000
        /*02c4*/ 	.short	0x0101
        /*02c6*/ 	.byte	0x3f
	.zero		1


	//   ....[36]....
        /*02c8*/ 	.word	0x00006220
        /*02cc*/ 	.word	0x00000017
        /*02d0*/ 	.word	0x00000070
        /*02d4*/ 	.short	0x010a
        /*02d6*/ 	.byte	0x3f
	.zero		1


	//   ....[37]....
        /*02d8*/ 	.word	0x000065c0
        /*02dc*/ 	.word	0x00000003
        /*02e0*/ 	.word	0x000000f8
        /*02e4*/ 	.short	0x0101
        /*02e6*/ 	.byte	0x3f
	.zero		1


	//   ....[38]....
        /*02e8*/ 	.word	0x00006d00
        /*02ec*/ 	.word	0x00000007
        /*02f0*/ 	.word	0x00000000
        /*02f4*/ 	.short	0x010a
        /*02f6*/ 	.byte	0x3f
	.zero		1


	//   ....[39]....
        /*02f8*/ 	.word	0x00006d80
        /*02fc*/ 	.word	0x00000008
        /*0300*/ 	.word	0x00000000
        /*0304*/ 	.short	0x010a
        /*0306*/ 	.byte	0x3f
	.zero		1


	//   ....[40]....
        /*0308*/ 	.word	0x00006e10
        /*030c*/ 	.word	0x00000009
        /*0310*/ 	.word	0x00000000
        /*0314*/ 	.short	0x010a
        /*0316*/ 	.byte	0x3f
	.zero		1


	//   ....[41]....
        /*0318*/ 	.word	0x00006ea0
        /*031c*/ 	.word	0x00000008
        /*0320*/ 	.word	0x00000000
        /*0324*/ 	.short	0x010a
        /*0326*/ 	.byte	0x3f
	.zero		1


	//   ....[42]....
        /*0328*/ 	.word	0x00006f30
        /*032c*/ 	.word	0x00000009
        /*0330*/ 	.word	0x00000000
        /*0334*/ 	.short	0x010a
        /*0336*/ 	.byte	0x3f
	.zero		1


	//   ....[43]....
        /*0338*/ 	.word	0x00006fc0
        /*033c*/ 	.word	0x00000008
        /*0340*/ 	.word	0x00000000
        /*0344*/ 	.short	0x010a
        /*0346*/ 	.byte	0x3f
	.zero		1


	//   ....[44]....
        /*0348*/ 	.word	0x00007050
        /*034c*/ 	.word	0x00000009
        /*0350*/ 	.word	0x00000000
        /*0354*/ 	.short	0x010a
        /*0356*/ 	.byte	0x3f
	.zero		1


	//   ....[45]....
        /*0358*/ 	.word	0x000070e0
        /*035c*/ 	.word	0x00000008
        /*0360*/ 	.word	0x00000000
        /*0364*/ 	.short	0x010a
        /*0366*/ 	.byte	0x3f
	.zero		1


	//   ....[46]....
        /*0368*/ 	.word	0x00007170
        /*036c*/ 	.word	0x00000009
        /*0370*/ 	.word	0x00000000
        /*0374*/ 	.short	0x010a
        /*0376*/ 	.byte	0x3f
	.zero		1


	//   ....[47]....
        /*0378*/ 	.word	0x00007200
        /*037c*/ 	.word	0x00000008
        /*0380*/ 	.word	0x00000000
        /*0384*/ 	.short	0x010a
        /*0386*/ 	.byte	0x3f
	.zero		1


	//   ....[48]....
        /*0388*/ 	.word	0x00007290
        /*038c*/ 	.word	0x00000009
        /*0390*/ 	.word	0x00000000
        /*0394*/ 	.short	0x010a
        /*0396*/ 	.byte	0x3f
	.zero		1


	//   ....[49]....
        /*0398*/ 	.word	0x00007320
        /*039c*/ 	.word	0x00000008
        /*03a0*/ 	.word	0x00000000
        /*03a4*/ 	.short	0x010a
        /*03a6*/ 	.byte	0x3f
	.zero		1


	//   ....[50]....
        /*03a8*/ 	.word	0x000073b0
        /*03ac*/ 	.word	0x0000000b
        /*03b0*/ 	.word	0x00000000
        /*03b4*/ 	.short	0x010a
        /*03b6*/ 	.byte	0x3f
	.zero		1


	//   ....[51]....
        /*03b8*/ 	.word	0x00007440
        /*03bc*/ 	.word	0x00000003
        /*03c0*/ 	.word	0x00000000
        /*03c4*/ 	.short	0x010a
        /*03c6*/ 	.byte	0x3f
	.zero		1


	//   ....[52]....
        /*03c8*/ 	.word	0x000074a0
        /*03cc*/ 	.word	0x00000003
        /*03d0*/ 	.word	0x00000000
        /*03d4*/ 	.short	0x010a
        /*03d6*/ 	.byte	0x3f
	.zero		1


	//   ....[53]....
        /*03d8*/ 	.word	0x000074f0
        /*03dc*/ 	.word	0x00000005
        /*03e0*/ 	.word	0x00000000
        /*03e4*/ 	.short	0x010a
        /*03e6*/ 	.byte	0x3f
	.zero		1


	//   ....[54]....
        /*03e8*/ 	.word	0x000075c0
        /*03ec*/ 	.word	0x00000017
        /*03f0*/ 	.word	0x00000070
        /*03f4*/ 	.short	0x010a
        /*03f6*/ 	.byte	0x3f
	.zero		1


	//   ....[55]....
        /*03f8*/ 	.word	0x00007690
        /*03fc*/ 	.word	0x00000007
        /*0400*/ 	.word	0x00000000
        /*0404*/ 	.short	0x010a
        /*0406*/ 	.byte	0x3f
	.zero		1


	//   ....[56]....
        /*0408*/ 	.word	0x000076e0
        /*040c*/ 	.word	0x00000008
        /*0410*/ 	.word	0x00000000
        /*0414*/ 	.short	0x010a
        /*0416*/ 	.byte	0x3f
	.zero		1


	//   ....[57]....
        /*0418*/ 	.word	0x00007730
        /*041c*/ 	.word	0x00000009
        /*0420*/ 	.word	0x00000000
        /*0424*/ 	.short	0x010a
        /*0426*/ 	.byte	0x3f
	.zero		1


	//   ....[58]....
        /*0428*/ 	.word	0x00007780
        /*042c*/ 	.word	0x00000008
        /*0430*/ 	.word	0x00000000
        /*0434*/ 	.short	0x010a
        /*0436*/ 	.byte	0x3f
	.zero		1


	//   ....[59]....
        /*0438*/ 	.word	0x000077d0
        /*043c*/ 	.word	0x00000009
        /*0440*/ 	.word	0x00000000
        /*0444*/ 	.short	0x010a
        /*0446*/ 	.byte	0x3f
	.zero		1


	//   ....[60]....
        /*0448*/ 	.word	0x00007820
        /*044c*/ 	.word	0x00000008
        /*0450*/ 	.word	0x00000000
        /*0454*/ 	.short	0x010a
        /*0456*/ 	.byte	0x3f
	.zero		1


	//   ....[61]....
        /*0458*/ 	.word	0x00007870
        /*045c*/ 	.word	0x00000009
        /*0460*/ 	.word	0x00000000
        /*0464*/ 	.short	0x010a
        /*0466*/ 	.byte	0x3f
	.zero		1


	//   ....[62]....
        /*0468*/ 	.word	0x000078c0
        /*046c*/ 	.word	0x00000008
        /*0470*/ 	.word	0x00000000
        /*0474*/ 	.short	0x010a
        /*0476*/ 	.byte	0x3f
	.zero		1


	//   ....[63]....
        /*0478*/ 	.word	0x00007910
        /*047c*/ 	.word	0x00000009
        /*0480*/ 	.word	0x00000000
        /*0484*/ 	.short	0x010a
        /*0486*/ 	.byte	0x3f
	.zero		1


	//   ....[64]....
        /*0488*/ 	.word	0x00007960
        /*048c*/ 	.word	0x00000008
        /*0490*/ 	.word	0x00000000
        /*0494*/ 	.short	0x010a
        /*0496*/ 	.byte	0x3f
	.zero		1


	//   ....[65]....
        /*0498*/ 	.word	0x000079b0
        /*049c*/ 	.word	0x00000009
        /*04a0*/ 	.word	0x00000000
        /*04a4*/ 	.short	0x010a
        /*04a6*/ 	.byte	0x3f
	.zero		1


	//   ....[66]....
        /*04a8*/ 	.word	0x00007a00
        /*04ac*/ 	.word	0x00000008
        /*04b0*/ 	.word	0x00000000
        /*04b4*/ 	.short	0x010a
        /*04b6*/ 	.byte	0x3f
	.zero		1


	//   ....[67]....
        /*04b8*/ 	.word	0x00007a50
        /*04bc*/ 	.word	0x0000000b
        /*04c0*/ 	.word	0x00000000
        /*04c4*/ 	.short	0x010a
        /*04c6*/ 	.byte	0x3f
	.zero		1


	//----- nvinfo : EIATTR_NUM_MBARRIERS
	.align		4
.L_35:
        /*04c8*/ 	.byte	0x03, 0x38
        /*04ca*/ 	.short	0x001e


	//----- nvinfo : EIATTR_EXIT_INSTR_OFFSETS
	.align		4
        /*04cc*/ 	.byte	0x04, 0x1c
        /*04ce*/ 	.short	(.L_37 - .L_36)


	//   ....[0]....
.L_36:
        /*04d0*/ 	.word	0x00000ac0


	//   ....[1]....
        /*04d4*/ 	.word	0x000012d0


	//   ....[2]....
        /*04d8*/ 	.word	0x00005920


	//   ....[3]....
        /*04dc*/ 	.word	0x00005e80


	//   ....[4]....
        /*04e0*/ 	.word	0x00007490


	//----- nvinfo : EIATTR_MAX_THREADS
	.align		4
.L_37:
        /*04e4*/ 	.byte	0x04, 0x05
        /*04e6*/ 	.short	(.L_39 - .L_38)
.L_38:
        /*04e8*/ 	.word	0x00000180
        /*04ec*/ 	.word	0x00000001
        /*04f0*/ 	.word	0x00000001


	//----- nvinfo : EIATTR_CRS_STACK_SIZE
	.align		4
.L_39:
        /*04f4*/ 	.byte	0x04, 0x1e
        /*04f6*/ 	.short	(.L_41 - .L_40)
.L_40:
        /*04f8*/ 	.word	0x00000000


	//----- nvinfo : EIATTR_CBANK_PARAM_SIZE
	.align		4
.L_41:
        /*04fc*/ 	.byte	0x03, 0x19
        /*04fe*/ 	.short	0x0470


	//----- nvinfo : EIATTR_PARAM_CBANK
	.align		4
        /*0500*/ 	.byte	0x04, 0x0a
        /*0502*/ 	.short	(.L_43 - .L_42)
	.align		4
.L_42:
        /*0504*/ 	.word	index@(.nv.constant0._ZN7cutlass13device_kernelINS_4gemm6kernel13GemmUniversalIN4cute5tupleIJiiiiEEENS1_10collective13CollectiveMmaINS1_34MainloopSm90TmaGmmaWarpSpecializedILi14ENS5_IJNS4_1CILi2EEENSA_ILi1EEESC_EEENS1_35KernelTmaWarpSpecializedCooperativeEEENS5_IJNSA_ILi128EEESG_NSA_ILi64EEEEEEaNS5_IJlSC_lEEEaSJ_NS4_8TiledMMAINS4_8MMA_AtomIJNS4_4SM904GMMA27MMA_64x128x32_S32S8S8_SS_TNEEEENS4_6LayoutISD_NS5_IJSC_NSA_ILi0EEESR_EEEEENS5_IJNS4_10UnderscoreESU_SU_EEEEENS4_13SM90_TMA_LOADENS4_14ComposedLayoutINS4_7SwizzleILi2ELi4ELi3EEENS4_18smem_ptr_flag_bitsILi8EEENSQ_INS5_IJNSA_ILi8EEESH_EEENS5_IJSH_SC_EEEEEEEvNS4_8identityENS4_23SM90_TMA_LOAD_MULTICASTES17_vS18_EENS_8epilogue10collective6detail29Sm90TmaWarpSpecializedAdapterINS1C_15DefaultEpilogueIaSJ_SJ_NS1B_6thread17LinearCombinationIaLi1EiiLNS1G_9ScaleType4KindE0ELNS_15FloatRoundStyleE2EaEENS1_15EpilogueDefaultEEEEEvvEEEEvNT_6ParamsE)
        /*0508*/ 	.short	0x0210
        /*050a*/ 	.short	0x0470


	//----- nvinfo : EIATTR_SW_WAR
	.align		4
.L_43:
        /*050c*/ 	.byte	0x04, 0x36
        /*050e*/ 	.short	(.L_45 - .L_44)
.L_44:
        /*0510*/ 	.word	0x00000008
.L_45:


//--------------------- .nv.callgraph             --------------------------
	.section	.nv.callgraph,"",@"SHT_CUDA_CALLGRAPH"
	.align	4
	.sectionentsize	8
	.align		4
        /*0000*/ 	.word	0x00000000
	.align		4
        /*0004*/ 	.word	0xffffffff
	.align		4
        /*0008*/ 	.word	index@(_ZN7cutlass13device_kernelINS_4gemm6kernel13GemmUniversalIN4cute5tupleIJiiiiEEENS1_10collective13CollectiveMmaINS1_34MainloopSm90TmaGmmaWarpSpecializedILi14ENS5_IJNS4_1CILi2EEENSA_ILi1EEESC_EEENS1_35KernelTmaWarpSpecializedCooperativeEEENS5_IJNSA_ILi128EEESG_NSA_ILi64EEEEEEaNS5_IJlSC_lEEEaSJ_NS4_8TiledMMAINS4_8MMA_AtomIJNS4_4SM904GMMA27MMA_64x128x32_S32S8S8_SS_TNEEEENS4_6LayoutISD_NS5_IJSC_NSA_ILi0EEESR_EEEEENS5_IJNS4_10UnderscoreESU_SU_EEEEENS4_13SM90_TMA_LOADENS4_14ComposedLayoutINS4_7SwizzleILi2ELi4ELi3EEENS4_18smem_ptr_flag_bitsILi8EEENSQ_INS5_IJNSA_ILi8EEESH_EEENS5_IJSH_SC_EEEEEEEvNS4_8identityENS4_23SM90_TMA_LOAD_MULTICASTES17_vS18_EENS_8epilogue10collective6detail29Sm90TmaWarpSpecializedAdapterINS1C_15DefaultEpilogueIaSJ_SJ_NS1B_6thread17LinearCombinationIaLi1EiiLNS1G_9ScaleType4KindE0ELNS_15FloatRoundStyleE2EaEENS1_15EpilogueDefaultEEEEEvvEEEEvNT_6ParamsE)
	.align		4
        /*000c*/ 	.word	index@(__assertfail)
	.align		4
        /*0010*/ 	.word	0x00000000
	.align		4
        /*0014*/ 	.word	0xfffffffe
	.align		4
        /*0018*/ 	.word	0x00000000
	.align		4
        /*001c*/ 	.word	0xfffffffd
	.align		4
        /*0020*/ 	.word	0x00000000
	.align		4
        /*0024*/ 	.word	0xfffffffc


//--------------------- .nv.constant4             --------------------------
	.section	.nv.constant4,"a",@progbits
	.align	8
	.align		8
.nv.constant4:
        /*0000*/ 	.dword	__assertfail
	.align		8
        /*0008*/ 	.dword	__unnamed_1
	.align		8
        /*0010*/ 	.dword	_ZN40_INTERNAL_9e1b76f8_4_k_cu_7d4debfb_245884cuda3std3__45__cpo5beginE
	.align		8
        /*0018*/ 	.dword	_ZN40_INTERNAL_9e1b76f8_4_k_cu_7d4debfb_245884cuda3std3__45__cpo3endE
	.align		8
        /*0020*/ 	.dword	_ZN40_INTERNAL_9e1b76f8_4_k_cu_7d4debfb_245884cuda3std3__45__cpo6cbeginE
	.align		8
        /*0028*/ 	.dword	_ZN40_INTERNAL_9e1b76f8_4_k_cu_7d4debfb_245884cuda3std3__45__cpo4cendE
	.align		8
        /*0030*/ 	.dword	_ZN40_INTERNAL_9e1b76f8_4_k_cu_7d4debfb_245884cuda3std3__442_GLOBAL__N__9e1b76f8_4_k_cu_7d4debfb_245886ignoreE
	.align		8
        /*0038*/ 	.dword	_ZN40_INTERNAL_9e1b76f8_4_k_cu_7d4debfb_245884cuda3std3__419piecewise_constructE
	.align		8
        /*0040*/ 	.dword	_ZN40_INTERNAL_9e1b76f8_4_k_cu_7d4debfb_245884cuda3std3__48in_placeE
	.align		8
        /*0048*/ 	.dword	_ZN40_INTERNAL_9e1b76f8_4_k_cu_7d4debfb_245884cuda3std6ranges3__45__cpo4swapE
	.align		8
        /*0050*/ 	.dword	_ZN40_INTERNAL_9e1b76f8_4_k_cu_7d4debfb_245884cuda3std6ranges3__45__cpo9iter_moveE
	.align		8
        /*0058*/ 	.dword	_ZN40_INTERNAL_9e1b76f8_4_k_cu_7d4debfb_245884cute7productE
	.align		8
        /*0060*/ 	.dword	_ZN40_INTERNAL_9e1b76f8_4_k_cu_7d4debfb_245884cute1_E
	.align		8
        /*0068*/ 	.dword	$str$22
	.align		8
        /*0070*/ 	.dword	$str$23


//--------------------- .text._ZN7cutlass13device_kernelINS_4gemm6kernel13GemmUniversalIN4cute5tupleIJiiiiEEENS1_10collective13CollectiveMmaINS1_34MainloopSm90TmaGmmaWarpSpecializedILi14ENS5_IJNS4_1CILi2EEENSA_ILi1EEESC_EEENS1_35KernelTmaWarpSpecializedCooperativeEEENS5_IJNSA_ILi128EEESG_NSA_ILi64EEEEEEaNS5_IJlSC_lEEEaSJ_NS4_8TiledMMAINS4_8MMA_AtomIJNS4_4SM904GMMA27MMA_64x128x32_S32S8S8_SS_TNEEEENS4_6LayoutISD_NS5_IJSC_NSA_ILi0EEESR_EEEEENS5_IJNS4_10UnderscoreESU_SU_EEEEENS4_13SM90_TMA_LOADENS4_14ComposedLayoutINS4_7SwizzleILi2ELi4ELi3EEENS4_18smem_ptr_flag_bitsILi8EEENSQ_INS5_IJNSA_ILi8EEESH_EEENS5_IJSH_SC_EEEEEEEvNS4_8identityENS4_23SM90_TMA_LOAD_MULTICASTES17_vS18_EENS_8epilogue10collective6detail29Sm90TmaWarpSpecializedAdapterINS1C_15DefaultEpilogueIaSJ_SJ_NS1B_6thread17LinearCombinationIaLi1EiiLNS1G_9ScaleType4KindE0ELNS_15FloatRoundStyleE2EaEENS1_15EpilogueDefaultEEEEEvvEEEEvNT_6ParamsE --------------------------
	.section	.text._ZN7cutlass13device_kernelINS_4gemm6kernel13GemmUniversalIN4cute5tupleIJiiiiEEENS1_10collective13CollectiveMmaINS1_34MainloopSm90TmaGmmaWarpSpecializedILi14ENS5_IJNS4_1CILi2EEENSA_ILi1EEESC_EEENS1_35KernelTmaWarpSpecializedCooperativeEEENS5_IJNSA_ILi128EEESG_NSA_ILi64EEEEEEaNS5_IJlSC_lEEEaSJ_NS4_8TiledMMAINS4_8MMA_AtomIJNS4_4SM904GMMA27MMA_64x128x32_S32S8S8_SS_TNEEEENS4_6LayoutISD_NS5_IJSC_NSA_ILi0EEESR_EEEEENS5_IJNS4_10UnderscoreESU_SU_EEEEENS4_13SM90_TMA_LOADENS4_14ComposedLayoutINS4_7SwizzleILi2ELi4ELi3EEENS4_18smem_ptr_flag_bitsILi8EEENSQ_INS5_IJNSA_ILi8EEESH_EEENS5_IJSH_SC_EEEEEEEvNS4_8identityENS4_23SM90_TMA_LOAD_MULTICASTES17_vS18_EENS_8epilogue10collective6detail29Sm90TmaWarpSpecializedAdapterINS1C_15DefaultEpilogueIaSJ_SJ_NS1B_6thread17LinearCombinationIaLi1EiiLNS1G_9ScaleType4KindE0ELNS_15FloatRoundStyleE2EaEENS1_15EpilogueDefaultEEEEEvvEEEEvNT_6ParamsE,"ax",@progbits
	.align	128
.text._ZN7cutlass13device_kernelINS_4gemm6kernel13GemmUniversalIN4cute5tupleIJiiiiEEENS1_10collective13CollectiveMmaINS1_34MainloopSm90TmaGmmaWarpSpecializedILi14ENS5_IJNS4_1CILi2EEENSA_ILi1EEESC_EEENS1_35KernelTmaWarpSpecializedCooperativeEEENS5_IJNSA_ILi128EEESG_NSA_ILi64EEEEEEaNS5_IJlSC_lEEEaSJ_NS4_8TiledMMAINS4_8MMA_AtomIJNS4_4SM904GMMA27MMA_64x128x32_S32S8S8_SS_TNEEEENS4_6LayoutISD_NS5_IJSC_NSA_ILi0EEESR_EEEEENS5_IJNS4_10UnderscoreESU_SU_EEEEENS4_13SM90_TMA_LOADENS4_14ComposedLayoutINS4_7SwizzleILi2ELi4ELi3EEENS4_18smem_ptr_flag_bitsILi8EEENSQ_INS5_IJNSA_ILi8EEESH_EEENS5_IJSH_SC_EEEEEEEvNS4_8identityENS4_23SM90_TMA_LOAD_MULTICASTES17_vS18_EENS_8epilogue10collective6detail29Sm90TmaWarpSpecializedAdapterINS1C_15DefaultEpilogueIaSJ_SJ_NS1B_6thread17LinearCombinationIaLi1EiiLNS1G_9ScaleType4KindE0ELNS_15FloatRoundStyleE2EaEENS1_15EpilogueDefaultEEEEEvvEEEEvNT_6ParamsE:
        .type           _ZN7cutlass13device_kernelINS_4gemm6kernel13GemmUniversalIN4cute5tupleIJiiiiEEENS1_10collective13CollectiveMmaINS1_34MainloopSm90TmaGmmaWarpSpecializedILi14ENS5_IJNS4_1CILi2EEENSA_ILi1EEESC_EEENS1_35KernelTmaWarpSpecializedCooperativeEEENS5_IJNSA_ILi128EEESG_NSA_ILi64EEEEEEaNS5_IJlSC_lEEEaSJ_NS4_8TiledMMAINS4_8MMA_AtomIJNS4_4SM904GMMA27MMA_64x128x32_S32S8S8_SS_TNEEEENS4_6LayoutISD_NS5_IJSC_NSA_ILi0EEESR_EEEEENS5_IJNS4_10UnderscoreESU_SU_EEEEENS4_13SM90_TMA_LOADENS4_14ComposedLayoutINS4_7SwizzleILi2ELi4ELi3EEENS4_18smem_ptr_flag_bitsILi8EEENSQ_INS5_IJNSA_ILi8EEESH_EEENS5_IJSH_SC_EEEEEEEvNS4_8identityENS4_23SM90_TMA_LOAD_MULTICASTES17_vS18_EENS_8epilogue10collective6detail29Sm90TmaWarpSpecializedAdapterINS1C_15DefaultEpilogueIaSJ_SJ_NS1B_6thread17LinearCombinationIaLi1EiiLNS1G_9ScaleType4KindE0ELNS_15FloatRoundStyleE2EaEENS1_15EpilogueDefaultEEEEEvvEEEEvNT_6ParamsE,@function
        .size           _ZN7cutlass13device_kernelINS_4gemm6kernel13GemmUniversalIN4cute5tupleIJiiiiEEENS1_10collective13CollectiveMmaINS1_34MainloopSm90TmaGmmaWarpSpecializedILi14ENS5_IJNS4_1CILi2EEENSA_ILi1EEESC_EEENS1_35KernelTmaWarpSpecializedCooperativeEEENS5_IJNSA_ILi128EEESG_NSA_ILi64EEEEEEaNS5_IJlSC_lEEEaSJ_NS4_8TiledMMAINS4_8MMA_AtomIJNS4_4SM904GMMA27MMA_64x128x32_S32S8S8_SS_TNEEEENS4_6LayoutISD_NS5_IJSC_NSA_ILi0EEESR_EEEEENS5_IJNS4_10UnderscoreESU_SU_EEEEENS4_13SM90_TMA_LOADENS4_14ComposedLayoutINS4_7SwizzleILi2ELi4ELi3EEENS4_18smem_ptr_flag_bitsILi8EEENSQ_INS5_IJNSA_ILi8EEESH_EEENS5_IJSH_SC_EEEEEEEvNS4_8identityENS4_23SM90_TMA_LOAD_MULTICASTES17_vS18_EENS_8epilogue10collective6detail29Sm90TmaWarpSpecializedAdapterINS1C_15DefaultEpilogueIaSJ_SJ_NS1B_6thread17LinearCombinationIaLi1EiiLNS1G_9ScaleType4KindE0ELNS_15FloatRoundStyleE2EaEENS1_15EpilogueDefaultEEEEEvvEEEEvNT_6ParamsE,(.L_x_224 - _ZN7cutlass13device_kernelINS_4gemm6kernel13GemmUniversalIN4cute5tupleIJiiiiEEENS1_10collective13CollectiveMmaINS1_34MainloopSm90TmaGmmaWarpSpecializedILi14ENS5_IJNS4_1CILi2EEENSA_ILi1EEESC_EEENS1_35KernelTmaWarpSpecializedCooperativeEEENS5_IJNSA_ILi128EEESG_NSA_ILi64EEEEEEaNS5_IJlSC_lEEEaSJ_NS4_8TiledMMAINS4_8MMA_AtomIJNS4_4SM904GMMA27MMA_64x128x32_S32S8S8_SS_TNEEEENS4_6LayoutISD_NS5_IJSC_NSA_ILi0EEESR_EEEEENS5_IJNS4_10UnderscoreESU_SU_EEEEENS4_13SM90_TMA_LOADENS4_14ComposedLayoutINS4_7SwizzleILi2ELi4ELi3EEENS4_18smem_ptr_flag_bitsILi8EEENSQ_INS5_IJNSA_ILi8EEESH_EEENS5_IJSH_SC_EEEEEEEvNS4_8identityENS4_23SM90_TMA_LOAD_MULTICASTES17_vS18_EENS_8epilogue10collective6detail29Sm90TmaWarpSpecializedAdapterINS1C_15DefaultEpilogueIaSJ_SJ_NS1B_6thread17LinearCombinationIaLi1EiiLNS1G_9ScaleType4KindE0ELNS_15FloatRoundStyleE2EaEENS1_15EpilogueDefaultEEEEEvvEEEEvNT_6ParamsE)
        .other          _ZN7cutlass13device_kernelINS_4gemm6kernel13GemmUniversalIN4cute5tupleIJiiiiEEENS1_10collective13CollectiveMmaINS1_34MainloopSm90TmaGmmaWarpSpecializedILi14ENS5_IJNS4_1CILi2EEENSA_ILi1EEESC_EEENS1_35KernelTmaWarpSpecializedCooperativeEEENS5_IJNSA_ILi128EEESG_NSA_ILi64EEEEEEaNS5_IJlSC_lEEEaSJ_NS4_8TiledMMAINS4_8MMA_AtomIJNS4_4SM904GMMA27MMA_64x128x32_S32S8S8_SS_TNEEEENS4_6LayoutISD_NS5_IJSC_NSA_ILi0EEESR_EEEEENS5_IJNS4_10UnderscoreESU_SU_EEEEENS4_13SM90_TMA_LOADENS4_14ComposedLayoutINS4_7SwizzleILi2ELi4ELi3EEENS4_18smem_ptr_flag_bitsILi8EEENSQ_INS5_IJNSA_ILi8EEESH_EEENS5_IJSH_SC_EEEEEEEvNS4_8identityENS4_23SM90_TMA_LOAD_MULTICASTES17_vS18_EENS_8epilogue10collective6detail29Sm90TmaWarpSpecializedAdapterINS1C_15DefaultEpilogueIaSJ_SJ_NS1B_6thread17LinearCombinationIaLi1EiiLNS1G_9ScaleType4KindE0ELNS_15FloatRoundStyleE2EaEENS1_15EpilogueDefaultEEEEEvvEEEEvNT_6ParamsE,@"STO_CUDA_ENTRY STV_DEFAULT"
_ZN7cutlass13device_kernelINS_4gemm6kernel13GemmUniversalIN4cute5tupleIJiiiiEEENS1_10collective13CollectiveMmaINS1_34MainloopSm90TmaGmmaWarpSpecializedILi14ENS5_IJNS4_1CILi2EEENSA_ILi1EEESC_EEENS1_35KernelTmaWarpSpecializedCooperativeEEENS5_IJNSA_ILi128EEESG_NSA_ILi64EEEEEEaNS5_IJlSC_lEEEaSJ_NS4_8TiledMMAINS4_8MMA_AtomIJNS4_4SM904GMMA27MMA_64x128x32_S32S8S8_SS_TNEEEENS4_6LayoutISD_NS5_IJSC_NSA_ILi0EEESR_EEEEENS5_IJNS4_10UnderscoreESU_SU_EEEEENS4_13SM90_TMA_LOADENS4_14ComposedLayoutINS4_7SwizzleILi2ELi4ELi3EEENS4_18smem_ptr_flag_bitsILi8EEENSQ_INS5_IJNSA_ILi8EEESH_EEENS5_IJSH_SC_EEEEEEEvNS4_8identityENS4_23SM90_TMA_LOAD_MULTICASTES17_vS18_EENS_8epilogue10collective6detail29Sm90TmaWarpSpecializedAdapterINS1C_15DefaultEpilogueIaSJ_SJ_NS1B_6thread17LinearCombinationIaLi1EiiLNS1G_9ScaleType4KindE0ELNS_15FloatRoundStyleE2EaEENS1_15EpilogueDefaultEEEEEvvEEEEvNT_6ParamsE:
[----:B------:R-:W0:Y:S01]  /*0000*/  LDC R1, c[0x0][0x28] ;  /* 0x00000a00ff017b82 */ /* 0x000e220000000800 */
[----:B------:R-:W1:Y:S01]  /*0010*/  S2R R18, SR_TID.X ;  /* 0x0000000000127919 */ /* 0x000e620000002100 */
[----:B------:R-:W-:Y:S01]  /*0020*/  ELECT P0, URZ, PT ;  /* 0x00000000003f782f */ /* 0x000fe20003800000 */
[----:B------:R-:W-:Y:S01]  /*0030*/  BSSY B0, `(.L_x_0) ;  /* 0x000000f000007945 */ /* 0x000fe20003800000 */
[--C-:B-1----:R-:W-:Y:S02]  /*0040*/  SHF.R.U32.HI R0, RZ, 0x5, R18.reuse ;  /* 0x00000005ff007819 */ /* 0x102fe40000011612 */
[----:B------:R-:W-:-:S03]  /*0050*/  SHF.R.U32.HI R3, RZ, 0x7, R18 ;  /* 0x00000007ff037819 */ /* 0x000fc60000011612 */
[----:B------:R-:W1:Y:S04]  /*0060*/  SHFL.IDX PT, R2, R0, RZ, 0x1f ;  /* 0x00001fff00027589 */ /* 0x000e6800000e0000 */
[----:B------:R2:W3:Y:S01]  /*0070*/  SHFL.IDX PT, R5, R3, RZ, 0x1f ;  /* 0x00001fff03057589 */ /* 0x0004e200000e0000 */
[----:B-1----:R-:W-:-:S13]  /*0080*/  ISETP.NE.OR P0, PT, R2, RZ, !P0 ;  /* 0x000000ff0200720c */ /* 0x002fda0004705670 */
[----:B0-23--:R-:W-:Y:S05]  /*0090*/  @P0 BRA `(.L_x_1) ;  /* 0x0000000000200947 */ /* 0x00dfea0003800000 */
[----:B------:R-:W-:Y:S02]  /*00a0*/  ULDC.64 UR4, c[0x0][0x198] ;  /* 0x0000660000047ab9 */ /* 0x000fe40000000a00 */
[----:B------:R-:W-:Y:S02]  /*00b0*/  UIADD3 UR6, UP0, UR4, 0xf0, URZ ;  /* 0x000000f004067890 */ /* 0x000fe4000ff1e03f */
[----:B------:R-:W-:Y:S02]  /*00c0*/  UIADD3 UR4, UP1, UR4, 0x1f0, URZ ;  /* 0x000001f004047890 */ /* 0x000fe4000ff3e03f */
[----:B------:R-:W-:Y:S02]  /*00d0*/  UIADD3.X UR7, URZ, UR5, URZ, UP0, !UPT ;  /* 0x000000053f077290 */ /* 0x000fe400087fe43f */
[----:B------:R-:W-:-:S07]  /*00e0*/  UIADD3.X UR5, URZ, UR5, URZ, UP1, !UPT ;  /* 0x000000053f057290 */ /* 0x000fce0008ffe43f */
[----:B------:R0:W-:Y:S02]  /*00f0*/  UTMACCTL.PF [UR6] ;  /* 0x00000000060079b9 */ /* 0x0001e40008040000 */
[----:B------:R0:W-:Y:S02]  /*0100*/  UTMACCTL.PF [UR4] ;  /* 0x00000000040079b9 */ /* 0x0001e40008040000 */
[----:B0-----:R-:W-:Y:S01]  /*0110*/  NOP ;  /* 0x0000000000007918 */ /* 0x001fe20000000000 */
.L_x_1:
[----:B------:R-:W-:Y:S05]  /*0120*/  BSYNC B0 ;  /* 0x0000000000007941 */ /* 0x000fea0003800000 */
.L_x_0:
[----:B------:R-:W0:Y:S02]  /*0130*/  SHFL.IDX PT, R3, R0, RZ, 0x1f ;  /* 0x00001fff00037589 */ /* 0x000e2400000e0000 */
[----:B0-----:R-:W-:-:S13]  /*0140*/  ISETP.NE.AND P0, PT, R3, RZ, PT ;  /* 0x000000ff0300720c */ /* 0x001fda0003f05270 */
[----:B------:R-:W-:Y:S05]  /*0150*/  @P0 BRA `(.L_x_2) ;  /* 0x0000000000b40947 */ /* 0x000fea0003800000 */
[----:B------:R-:W-:Y:S01]  /*0160*/  ELECT P0, URZ, PT ;  /* 0x00000000003f782f */ /* 0x000fe20003800000 */
[----:B------:R-:W-:-:S12]  /*0170*/  BSSY B0, `(.L_x_2) ;  /* 0x000002b000007945 */ /* 0x000fd80003800000 */
[----:B------:R-:W-:Y:S05]  /*0180*/  @!P0 BRA `(.L_x_3) ;  /* 0x0000000000a48947 */ /* 0x000fea0003800000 */
[----:B------:R-:W0:Y:S01]  /*0190*/  S2UR UR8, SR_CgaCtaId ;  /* 0x00000000000879c3 */ /* 0x000e220000008800 */
[----:B------:R-:W-:Y:S01]  /*01a0*/  UMOV UR4, 0x400 ;  /* 0x0000040000047882 */ /* 0x000fe20000000000 */
[----:B------:R-:W-:Y:S01]  /*01b0*/  UMOV UR5, 0x1 ;  /* 0x0000000100057882 */ /* 0x000fe20000000000 */
[----:B------:R-:W-:Y:S02]  /*01c0*/  UMOV UR6, 0x4 ;  /* 0x0000000400067882 */ /* 0x000fe40000000000 */
[----:B------:R-:W-:-:S04]  /*01d0*/  UIADD3 UR6, -UR6, 0x100000, URZ ;  /* 0x0010000006067890 */ /* 0x000fc8000fffe13f */
[----:B------:R-:W-:Y:S02]  /*01e0*/  USHF.L.U32 UR7, UR6, 0xb, URZ ;  /* 0x0000000b06077899 */ /* 0x000fe4000800063f */
[----:B------:R-:W-:Y:S02]  /*01f0*/  USHF.L.U32 UR6, UR6, 0x1, URZ ;  /* 0x0000000106067899 */ /* 0x000fe4000800063f */
[----:B0-----:R-:W-:Y:S02]  /*0200*/  ULEA UR8, UR8, UR4, 0x18 ;  /* 0x0000000408087291 */ /* 0x001fe4000f8ec03f */
[----:B------:R-:W-:-:S04]  /*0210*/  UIADD3 UR4, -UR5, 0x100000, URZ ;  /* 0x0010000005047890 */ /* 0x000fc8000fffe13f */
[----:B------:R-:W-:Y:S02]  /*0220*/  USHF.L.U32 UR5, UR4, 0xb, URZ ;  /* 0x0000000b04057899 */ /* 0x000fe4000800063f */
[----:B------:R-:W-:Y:S01]  /*0230*/  USHF.L.U32 UR4, UR4, 0x1, URZ ;  /* 0x0000000104047899 */ /* 0x000fe2000800063f */
[----:B------:R-:W0:Y:S11]  /*0240*/  FENCE.VIEW.ASYNC.S ;  /* 0x00000000000073c6 */ /* 0x000e360000000000 */
[----:B0-----:R0:W1:Y:S01]  /*0250*/  SYNCS.EXCH.64 URZ, [UR8], UR4 ;  /* 0x00000004083f75b2 */ /* 0x0010620008000100 */
[----:B------:R0:W2:Y:S01]  /*0260*/  SYNCS.EXCH.64 URZ, [UR8+0x70], UR6 ;  /* 0x00007006083f75b2 */ /* 0x0000a20008000100 */
[----:B------:R0:W3:Y:S01]  /*0270*/  SYNCS.EXCH.64 URZ, [UR8+0x8], UR4 ;  /* 0x00000804083f75b2 */ /* 0x0000e20008000100 */
[----:B------:R0:W4:Y:S01]  /*0280*/  SYNCS.EXCH.64 URZ, [UR8+0x78], UR6 ;  /* 0x00007806083f75b2 */ /* 0x0001220008000100 */
[----:B------:R0:W0:Y:S01]  /*0290*/  SYNCS.EXCH.64 URZ, [UR8+0x10], UR4 ;  /* 0x00001004083f75b2 */ /* 0x0000220008000100 */
        /* <DEDUP_REMOVED lines=23> */
[----:B-1234-:R-:W-:Y:S01]  /*0410*/  NOP ;  /* 0x0000000000007918 */ /* 0x01efe20000000000 */
.L_x_3:
[----:B0-----:R-:W-:Y:S05]  /*0420*/  BSYNC B0 ;  /* 0x0000000000007941 */ /* 0x001fea0003800000 */
.L_x_2:
[----:B------:R-:W-:Y:S01]  /*0430*/  SHF.R.S32.HI R7, RZ, 0x1f, R18 ;  /* 0x0000001fff077819 */ /* 0x000fe20000011412 */
[----:B------:R-:W0:Y:S01]  /*0440*/  SHFL.IDX PT, R0, R0, RZ, 0x1f ;  /* 0x00001fff00007589 */ /* 0x000e2200000e0000 */
[----:B------:R-:W1:Y:S01]  /*0450*/  S2UR UR8, SR_CTAID.X ;  /* 0x00000000000879c3 */ /* 0x000e620000002500 */
[----:B------:R-:W-:Y:S02]  /*0460*/  ELECT P0, URZ, PT ;  /* 0x00000000003f782f */ /* 0x000fe40003800000 */
[----:B------:R-:W-:Y:S01]  /*0470*/  LEA.HI R7, R7, R18, RZ, 0x7 ;  /* 0x0000001207077211 */ /* 0x000fe200078f38ff */
[----:B------:R-:W2:Y:S01]  /*0480*/  S2R R4, SR_CTAID.Y ;  /* 0x0000000000047919 */ /* 0x000ea20000002600 */
[----:B------:R-:W-:Y:S01]  /*0490*/  SHF.R.S32.HI R8, RZ, 0x1f, R3 ;  /* 0x0000001fff087819 */ /* 0x000fe20000011403 */
[----:B------:R-:W-:Y:S01]  /*04a0*/  ULDC UR4, c[0x0][0x150] ;  /* 0x0000540000047ab9 */ /* 0x000fe20000000800 */
[----:B------:R-:W-:Y:S01]  /*04b0*/  LOP3.LUT R7, R7, 0xffffff80, RZ, 0xc0, !PT ;  /* 0xffffff8007077812 */ /* 0x000fe200078ec0ff */
[----:B------:R-:W-:Y:S01]  /*04c0*/  NOP ;  /* 0x0000000000007918 */ /* 0x000fe20000000000 */
[----:B------:R-:W-:Y:S01]  /*04d0*/  LEA.HI R8, R8, R3, RZ, 0x2 ;  /* 0x0000000308087211 */ /* 0x000fe200078f10ff */
[----:B------:R-:W3:Y:S01]  /*04e0*/  LDC R10, c[0x0][0x144] ;  /* 0x00005100ff0a7b82 */ /* 0x000ee20000000800 */
[----:B------:R-:W-:Y:S01]  /*04f0*/  NOP ;  /* 0x0000000000007918 */ /* 0x000fe20000000000 */
[----:B------:R-:W-:Y:S01]  /*0500*/  IMAD.IADD R6, R18, 0x1, -R7 ;  /* 0x0000000112067824 */ /* 0x000fe200078e0a07 */
[----:B------:R-:W-:Y:S01]  /*0510*/  LOP3.LUT R8, R8, 0x3ffffffc, RZ, 0xc0, !PT ;  /* 0x3ffffffc08087812 */ /* 0x000fe200078ec0ff */
[----:B------:R-:W-:Y:S01]  /*0520*/  IMAD.MOV.U32 R23, RZ, RZ, 0x1 ;  /* 0x00000001ff177424 */ /* 0x000fe200078e00ff */
[----:B------:R-:W-:-:S02]  /*0530*/  ISETP.NE.AND P3, PT, R5, RZ, PT ;  /* 0x000000ff0500720c */ /* 0x000fc40003f65270 */
[----:B------:R-:W-:Y:S01]  /*0540*/  SHF.R.S32.HI R7, RZ, 0x1f, R6 ;  /* 0x0000001fff077819 */ /* 0x000fe20000011406 */
[----:B------:R-:W-:Y:S01]  /*0550*/  IMAD.IADD R8, R3, 0x1, -R8 ;  /* 0x0000000103087824 */ /* 0x000fe200078e0a08 */
[----:B------:R-:W4:Y:S02]  /*0560*/  LDC R13, c[0x0][0x140] ;  /* 0x00005000ff0d7b82 */ /* 0x000f240000000800 */
[----:B------:R-:W-:Y:S02]  /*0570*/  LEA.HI R7, R7, R6, RZ, 0x3 ;  /* 0x0000000607077211 */ /* 0x000fe400078f18ff */
[----:B0-----:R-:W-:Y:S02]  /*0580*/  ISETP.NE.OR P0, PT, R0, RZ, !P0 ;  /* 0x000000ff0000720c */ /* 0x001fe40004705670 */
[--C-:B------:R-:W-:Y:S02]  /*0590*/  SHF.R.S32.HI R0, RZ, 0x3, R7.reuse ;  /* 0x00000003ff007819 */ /* 0x100fe40000011407 */
[----:B------:R-:W-:-:S02]  /*05a0*/  SHF.R.S32.HI R7, RZ, 0x1f, R7 ;  /* 0x0000001fff077819 */ /* 0x000fc40000011407 */
[----:B-1----:R-:W-:Y:S02]  /*05b0*/  I2FP.F32.U32 R9, UR8 ;  /* 0x0000000800097c45 */ /* 0x002fe40008201000 */
[----:B------:R-:W-:-:S03]  /*05c0*/  LEA.HI R7, R7, R0, RZ, 0x2 ;  /* 0x0000000007077211 */ /* 0x000fc600078f10ff */
[----:B------:R-:W-:Y:S01]  /*05d0*/  FMUL R9, R9, UR4 ;  /* 0x0000000409097c20 */ /* 0x000fe20008400000 */
[----:B------:R-:W-:Y:S01]  /*05e0*/  LOP3.LUT R7, R7, 0xfffffffc, RZ, 0xc0, !PT ;  /* 0xfffffffc07077812 */ /* 0x000fe200078ec0ff */
[----:B------:R-:W-:Y:S01]  /*05f0*/  VOTEU.ALL UP0, P0 ;  /* 0x00000000003f7886 */ /* 0x000fe20000000000 */
[----:B--2---:R-:W-:Y:S01]  /*0600*/  I2FP.F32.U32 R3, R4 ;  /* 0x0000000400037245 */ /* 0x004fe20000201000 */
[----:B------:R-:W-:Y:S01]  /*0610*/  ULDC UR4, c[0x0][0x154] ;  /* 0x0000550000047ab9 */ /* 0x000fe20000000800 */
[----:B------:R-:W-:Y:S01]  /*0620*/  VOTEU.ALL UP1, P0 ;  /* 0x00000000003f7886 */ /* 0x000fe20000020000 */
[----:B------:R-:W0:Y:S01]  /*0630*/  F2I.U32.TRUNC.NTZ R9, R9 ;  /* 0x0000000900097305 */ /* 0x000e22000020f000 */
[----:B------:R-:W-:Y:S01]  /*0640*/  IMAD.IADD R7, R0, 0x1, -R7 ;  /* 0x0000000100077824 */ /* 0x000fe200078e0a07 */
[----:B------:R-:W1:Y:S01]  /*0650*/  @!UP0 S2UR UR7, SR_CgaCtaId ;  /* 0x00000000000789c3 */ /* 0x000e620000008800 */
[----:B------:R-:W-:Y:S01]  /*0660*/  FMUL R12, R3, UR4 ;  /* 0x00000004030c7c20 */ /* 0x000fe20008400000 */
[----:B------:R-:W-:Y:S01]  /*0670*/  UMOV UR4, 0x20 ;  /* 0x0000002000047882 */ /* 0x000fe20000000000 */
[----:B------:R-:W-:Y:S01]  /*0680*/  IMAD R8, R8, 0x4, R7 ;  /* 0x0000000408087824 */ /* 0x000fe200078e0207 */
[----:B------:R-:W-:Y:S01]  /*0690*/  @!UP0 UMOV UR6, 0x400 ;  /* 0x0000040000068882 */ /* 0x000fe20000000000 */
[----:B------:R-:W-:-:S04]  /*06a0*/  @!UP0 UIADD3 UR4, -UR4, 0x100000, URZ ;  /* 0x0010000004048890 */ /* 0x000fc8000fffe13f */
[----:B------:R-:W-:Y:S02]  /*06b0*/  @!UP0 USHF.L.U32 UR5, UR4, 0xb, URZ ;  /* 0x0000000b04058899 */ /* 0x000fe4000800063f */
[----:B------:R-:W-:Y:S01]  /*06c0*/  @!UP0 USHF.L.U32 UR4, UR4, 0x1, URZ ;  /* 0x0000000104048899 */ /* 0x000fe2000800063f */
[----:B----4-:R-:W-:Y:S01]  /*06d0*/  ISETP.EQ.U32.AND P2, PT, R13, 0x1, PT ;  /* 0x000000010d00780c */ /* 0x010fe20003f42070 */
[----:B------:R-:W2:Y:S01]  /*06e0*/  F2I.U32.TRUNC.NTZ R12, R12 ;  /* 0x0000000c000c7305 */ /* 0x000ea2000020f000 */
[----:B------:R-:W-:Y:S01]  /*06f0*/  LEA.HI R0, R8, R8, RZ, 0x1 ;  /* 0x0000000808007211 */ /* 0x000fe200078f08ff */
[----:B------:R-:W4:Y:S03]  /*0700*/  LDC R7, c[0x0][0x148] ;  /* 0x00005200ff077b82 */ /* 0x000f260000000800 */
[----:B------:R-:W-:Y:S01]  /*0710*/  LOP3.LUT R11, R0, 0xfffffffe, RZ, 0xc0, !PT ;  /* 0xfffffffe000b7812 */ /* 0x000fe200078ec0ff */
[----:B0-----:R-:W-:Y:S01]  /*0720*/  IMAD.MOV R15, RZ, RZ, -R9 ;  /* 0x000000ffff0f7224 */ /* 0x001fe200078e0a09 */
[----:B------:R-:W-:-:S03]  /*0730*/  SHF.R.S32.HI R9, RZ, 0x1f, R2 ;  /* 0x0000001fff097819 */ /* 0x000fc60000011402 */
[----:B---3--:R-:W-:Y:S01]  /*0740*/  IMAD R3, R10, R15, UR8 ;  /* 0x000000080a037e24 */ /* 0x008fe2000f8e020f */
[----:B------:R-:W-:Y:S01]  /*0750*/  LEA.HI R9, R9, R2, RZ, 0x2 ;  /* 0x0000000209097211 */ /* 0x000fe200078f10ff */
[C---:B------:R-:W-:Y:S02]  /*0760*/  IMAD.IADD R0, R8.reuse, 0x1, -R11 ;  /* 0x0000000108007824 */ /* 0x040fe400078e0a0b */
[----:B------:R-:W-:Y:S01]  /*0770*/  IMAD.SHL.U32 R11, R8, 0x4, RZ ;  /* 0x00000004080b7824 */ /* 0x000fe200078e00ff */
[----:B------:R-:W-:Y:S01]  /*0780*/  LOP3.LUT R9, R9, 0xfffffffc, RZ, 0xc0, !PT ;  /* 0xfffffffc09097812 */ /* 0x000fe200078ec0ff */
[----:B--2---:R-:W-:Y:S01]  /*0790*/  IMAD.MOV R24, RZ, RZ, -R12 ;  /* 0x000000ffff187224 */ /* 0x004fe200078e0a0c */
[----:B------:R-:W-:Y:S01]  /*07a0*/  ISETP.NE.AND P4, PT, R0, R3, PT ;  /* 0x000000030000720c */ /* 0x000fe20003f85270 */
[----:B-1----:R-:W-:Y:S01]  /*07b0*/  @!UP0 ULEA UR6, UR7, UR6, 0x18 ;  /* 0x0000000607068291 */ /* 0x002fe2000f8ec03f */
[----:B------:R-:W-:Y:S01]  /*07c0*/  LOP3.LUT R22, R8, 0xc, R11, 0x78, !PT ;  /* 0x0000000c08167812 */ /* 0x000fe200078e780b */
[----:B------:R-:W-:Y:S01]  /*07d0*/  IMAD.IADD R0, R2, 0x1, -R9 ;  /* 0x0000000102007824 */ /* 0x000fe200078e0a09 */
[----:B------:R-:W-:Y:S01]  /*07e0*/  VOTEU.ALL UP0, P0 ;  /* 0x00000000003f7886 */ /* 0x000fe20000000000 */
[----:B------:R-:W-:Y:S01]  /*07f0*/  LOP3.LUT P0, RZ, R6, 0x7, RZ, 0xc0, !PT ;  /* 0x0000000706ff7812 */ /* 0x000fe2000780c0ff */
[----:B------:R-:W-:-:S02]  /*0800*/  VIADD R6, R5, 0xffffffff ;  /* 0xffffffff05067836 */ /* 0x000fc40000000000 */
[----:B------:R-:W-:Y:S01]  /*0810*/  ISETP.NE.AND P1, PT, R0, 0x3, PT ;  /* 0x000000030000780c */ /* 0x000fe20003f25270 */
[----:B----4-:R-:W-:Y:S01]  /*0820*/  IMAD R9, R7, R24, R4 ;  /* 0x0000001807097224 */ /* 0x010fe200078e0204 */
[----:B------:R-:W-:Y:S02]  /*0830*/  ISETP.LT.U32.AND P0, PT, R22, 0x2, !P0 ;  /* 0x000000021600780c */ /* 0x000fe40004701070 */
[----:B------:R-:W-:Y:S01]  /*0840*/  ISETP.EQ.OR P1, PT, R0, RZ, !P1 ;  /* 0x000000ff0000720c */ /* 0x000fe20004f22670 */
[----:B------:R-:W0:Y:S02]  /*0850*/  FENCE.VIEW.ASYNC.S ;  /* 0x00000000000073c6 */ /* 0x000e240000000000 */
[----:B0-----:R0:W1:Y:S01]  /*0860*/  @!UP0 SYNCS.EXCH.64 URZ, [UR6+0xf0], UR4 ;  /* 0x0000f004063f85b2 */ /* 0x0010620008000100 */
[----:B------:R-:W-:Y:S02]  /*0870*/  @P4 LEA.HI R2, R22, R22, RZ, 0x1 ;  /* 0x0000001616024211 */ /* 0x000fe400078f08ff */
[----:B------:R-:W-:-:S02]  /*0880*/  ISETP.EQ.AND P1, PT, R5, RZ, P1 ;  /* 0x000000ff0500720c */ /* 0x000fc40000f22270 */
[----:B------:R-:W-:Y:S02]  /*0890*/  @P4 SHF.R.S32.HI R2, RZ, 0x1, R2 ;  /* 0x00000001ff024819 */ /* 0x000fe40000011402 */
[----:B------:R-:W-:Y:S02]  /*08a0*/  ISETP.GE.U32.AND P6, PT, R6, 0x2, PT ;  /* 0x000000020600780c */ /* 0x000fe40003fc6070 */
[----:B------:R-:W-:Y:S02]  /*08b0*/  @P4 ISETP.NE.AND P5, PT, R2, R9, PT ;  /* 0x000000090200420c */ /* 0x000fe40003fa5270 */
[----:B------:R-:W-:Y:S02]  /*08c0*/  SEL R2, RZ, 0x1, !P0 ;  /* 0x00000001ff027807 */ /* 0x000fe40004000000 */
[----:B------:R-:W-:Y:S02]  /*08d0*/  @P4 SEL R23, RZ, 0x1, P5 ;  /* 0x00000001ff174807 */ /* 0x000fe40002800000 */
[----:B------:R-:W-:Y:S01]  /*08e0*/  SEL R19, RZ, 0x1, !P1 ;  /* 0x00000001ff137807 */ /* 0x000fe20004800000 */
[----:B------:R0:W2:Y:S01]  /*08f0*/  @!UP1 SYNCS.EXCH.64 URZ, [UR6+0xf8], UR4 ;  /* 0x0000f804063f95b2 */ /* 0x0000a20008000100 */
[----:B------:R-:W-:Y:S01]  /*0900*/  LOP3.LUT R23, R23, R2, RZ, 0xc0, !PT ;  /* 0x0000000217177212 */ /* 0x000fe200078ec0ff */
[----:B------:R-:W-:Y:S01]  /*0910*/  NOP ;  /* 0x0000000000007918 */ /* 0x000fe20000000000 */
[----:B------:R-:W-:Y:S01]  /*0920*/  SEL R19, R19, 0x2, P6 ;  /* 0x0000000213137807 */ /* 0x000fe20003000000 */
[----:B------:R-:W-:Y:S06]  /*0930*/  @!P2 BRA `(.L_x_4) ;  /* 0x000000000008a947 */ /* 0x000fec0003800000 */
[----:B-12---:R-:W-:Y:S01]  /*0940*/  UCGABAR_ARV ;  /* 0x00000000000079c7 */ /* 0x006fe20008000000 */
[----:B------:R-:W-:Y:S05]  /*0950*/  BRA `(.L_x_5) ;  /* 0x0000000000047947 */ /* 0x000fea0003800000 */
.L_x_4:
[----:B-12---:R-:W-:Y:S01]  /*0960*/  NOP ;  /* 0x0000000000007918 */ /* 0x006fe20000000000 */
.L_x_5:
[----:B------:R-:W1:Y:S01]  /*0970*/  LDC R2, c[0x0][0x65c] ;  /* 0x00019700ff027b82 */ /* 0x000e620000000800 */
[----:B------:R-:W-:Y:S02]  /*0980*/  IMAD.U32 R8, RZ, RZ, UR8 ;  /* 0x00000008ff087e24 */ /* 0x000fe4000f8e00ff */
[----:B------:R-:W-:Y:S01]  /*0990*/  IMAD.MOV.U32 R9, RZ, RZ, RZ ;  /* 0x000000ffff097224 */ /* 0x000fe200078e00ff */
[----:B-1----:R-:W-:-:S04]  /*09a0*/  ISETP.NE.AND P1, PT, R2, 0x1, PT ;  /* 0x000000010200780c */ /* 0x002fc80003f25270 */
[----:B------:R-:W-:-:S09]  /*09b0*/  P2R R5, PR, RZ, 0x2 ;  /* 0x00000002ff057803 */ /* 0x000fd20000000000 */
[----:B------:R-:W1:Y:S01]  /*09c0*/  @P1 LDC R17, c[0x0][0x10] ;  /* 0x00000400ff111b82 */ /* 0x000e620000000800 */
[----:B------:R-:W-:Y:S02]  /*09d0*/  @P1 IMAD.MOV.U32 R5, RZ, RZ, RZ ;  /* 0x000000ffff051224 */ /* 0x000fe400078e00ff */
[----:B------:R-:W-:-:S05]  /*09e0*/  @P1 IMAD.MOV.U32 R13, RZ, RZ, RZ ;  /* 0x000000ffff0d1224 */ /* 0x000fca00078e00ff */
[----:B------:R-:W2:Y:S01]  /*09f0*/  @!P1 LDC R11, c[0x0][0xc] ;  /* 0x00000300ff0b9b82 */ /* 0x000ea20000000800 */
[----:B-1----:R-:W-:-:S04]  /*0a00*/  @P1 IMAD.WIDE.U32 R16, R17, UR8, R4 ;  /* 0x0000000811101c25 */ /* 0x002fc8000f8e0004 */
[----:B------:R-:W-:Y:S02]  /*0a10*/  @P1 IMAD.IADD R17, R17, 0x1, R13 ;  /* 0x0000000111111824 */ /* 0x000fe400078e020d */
[----:B--2---:R-:W-:-:S04]  /*0a20*/  @!P1 IMAD.WIDE.U32 R8, R4, R11, R8 ;  /* 0x0000000b04089225 */ /* 0x004fc800078e0008 */
[----:B------:R-:W-:Y:S02]  /*0a30*/  @!P1 IMAD.MOV.U32 R16, RZ, RZ, R8 ;  /* 0x000000ffff109224 */ /* 0x000fe400078e0008 */
[----:B------:R-:W-:Y:S01]  /*0a40*/  @!P1 IMAD.MOV.U32 R17, RZ, RZ, R9 ;  /* 0x000000ffff119224 */ /* 0x000fe200078e0009 */
[----:B------:R-:W-:Y:S06]  /*0a50*/  @!P2 BRA `(.L_x_6) ;  /* 0x00000000000ca947 */ /* 0x000fec0003800000 */
[----:B------:R-:W-:Y:S01]  /*0a60*/  UCGABAR_WAIT ;  /* 0x0000000000007dc7 */ /* 0x000fe20008000000 */
[----:B------:R-:W-:Y:S01]  /*0a70*/  CCTL.IVALL ;  /* 0x00000000ff00798f */ /* 0x000fe20002000000 */
[----:B------:R-:W-:Y:S05]  /*0a80*/  BRA `(.L_x_7) ;  /* 0x0000000000047947 */ /* 0x000fea0003800000 */
.L_x_6:
[----:B------:R-:W-:Y:S06]  /*0a90*/  BAR.SYNC.DEFER_BLOCKING 0x0 ;  /* 0x0000000000007b1d */ /* 0x000fec0000010000 */
.L_x_7:
[----:B------:R-:W-:Y:S05]  /*0aa0*/  @!P3 BRA `(.L_x_8) ;  /* 0x0000004c00a0b947 */ /* 0x000fea0003800000 */
[----:B------:R-:W-:-:S13]  /*0ab0*/  ISETP.GT.U32.AND P0, PT, R6, 0x1, PT ;  /* 0x000000010600780c */ /* 0x000fda0003f04070 */
[----:B0-----:R-:W-:Y:S05]  /*0ac0*/  @P0 EXIT ;  /* 0x000000000000094d */ /* 0x001fea0003800000 */
[----:B------:R-:W-:Y:S01]  /*0ad0*/  ULDC.64 UR4, c[0x0][0x650] ;  /* 0x0001940000047ab9 */ /* 0x000fe20000000a00 */
[----:B------:R-:W-:Y:S01]  /*0ae0*/  PRMT R0, RZ, 0x7610, R0 ;  /* 0x00007610ff007816 */ /* 0x000fe20000000000 */
[----:B------:R-:W-:Y:S01]  /*0af0*/  IMAD.MOV.U32 R92, RZ, RZ, -0x1 ;  /* 0xffffffffff5c7424 */ /* 0x000fe200078e00ff */
[----:B------:R-:W-:Y:S01]  /*0b00*/  ISETP.GE.U32.AND P0, PT, R16, UR4, PT ;  /* 0x0000000410007c0c */ /* 0x000fe2000bf06070 */
[----:B------:R-:W-:Y:S02]  /*0b10*/  IMAD.MOV.U32 R93, RZ, RZ, -0x1 ;  /* 0xffffffffff5d7424 */ /* 0x000fe400078e00ff */
[----:B------:R-:W-:Y:S01]  /*0b20*/  IMAD.MOV.U32 R91, RZ, RZ, -0x1 ;  /* 0xffffffffff5b7424 */ /* 0x000fe200078e00ff */
[----:B------:R-:W-:-:S13]  /*0b30*/  ISETP.GE.U32.AND.EX P0, PT, R17, UR5, PT, P0 ;  /* 0x0000000511007c0c */ /* 0x000fda000bf06100 */
[----:B------:R-:W-:Y:S05]  /*0b40*/  @P0 BRA `(.L_x_9) ;  /* 0x0000000400280947 */ /* 0x000fea0003800000 */
[----:B------:R-:W0:Y:S01]  /*0b50*/  LDC.64 R20, c[0x0][0x628] ;  /* 0x00018a00ff147b82 */ /* 0x000e220000000a00 */
[----:B------:R-:W-:Y:S02]  /*0b60*/  IMAD.MOV.U32 R8, RZ, RZ, R16 ;  /* 0x000000ffff087224 */ /* 0x000fe400078e0010 */
[----:B------:R-:W-:-:S05]  /*0b70*/  IMAD.MOV.U32 R9, RZ, RZ, R17 ;  /* 0x000000ffff097224 */ /* 0x000fca00078e0011 */
[----:B------:R-:W1:Y:S08]  /*0b80*/  LDC R0, c[0x0][0x630] ;  /* 0x00018c00ff007b82 */ /* 0x000e700000000800 */
[----:B------:R-:W2:Y:S01]  /*0b90*/  LDC.64 R26, c[0x0][0x620] ;  /* 0x00018800ff1a7b82 */ /* 0x000ea20000000a00 */
[----:B0-----:R-:W-:-:S04]  /*0ba0*/  ISETP.NE.U32.AND P0, PT, R20, RZ, PT ;  /* 0x000000ff1400720c */ /* 0x001fc80003f05070 */
[----:B------:R-:W-:-:S13]  /*0bb0*/  ISETP.NE.AND.EX P0, PT, R21, RZ, PT, P0 ;  /* 0x000000ff1500720c */ /* 0x000fda0003f05300 */
[----:B-12---:R-:W-:Y:S05]  /*0bc0*/  @!P0 BRA `(.L_x_10) ;  /* 0x0000000000288947 */ /* 0x006fea0003800000 */
[----:B------:R-:W0:Y:S02]  /*0bd0*/  LDC R13, c[0x0][0x634] ;  /* 0x00018d00ff0d7b82 */ /* 0x000e240000000800 */
[----:B0-----:R-:W-:-:S05]  /*0be0*/  IADD3 R13, P0, R16, R13, RZ ;  /* 0x0000000d100d7210 */ /* 0x001fca0007f1e0ff */
[----:B------:R-:W-:-:S04]  /*0bf0*/  IMAD.X R15, RZ, RZ, R17, P0 ;  /* 0x000000ffff0f7224 */ /* 0x000fc800000e0611 */
[----:B------:R-:W-:-:S04]  /*0c00*/  IMAD.WIDE.U32 R8, R15, R20, RZ ;  /* 0x000000140f087225 */ /* 0x000fc800078e00ff */
[----:B------:R-:W-:-:S04]  /*0c10*/  IMAD.WIDE.U32 R10, P0, R13, R21, R8 ;  /* 0x000000150d0a7225 */ /* 0x000fc80007800008 */
[----:B------:R-:W-:-:S04]  /*0c20*/  IMAD.WIDE.U32 R8, R13, R20, RZ ;  /* 0x000000140d087225 */ /* 0x000fc800078e00ff */
[----:B------:R-:W-:Y:S01]  /*0c30*/  IMAD.X R13, RZ, RZ, RZ, P0 ;  /* 0x000000ffff0d7224 */ /* 0x000fe200000e06ff */
[----:B------:R-:W-:Y:S01]  /*0c40*/  IADD3 RZ, P0, R9, R10, RZ ;  /* 0x0000000a09ff7210 */ /* 0x000fe20007f1e0ff */
[----:B------:R-:W-:-:S04]  /*0c50*/  IMAD.MOV.U32 R12, RZ, RZ, R11 ;  /* 0x000000ffff0c7224 */ /* 0x000fc800078e000b */
[----:B------:R-:W-:-:S08]  /*0c60*/  IMAD.WIDE.U32.X R8, R15, R21, R12, P0 ;  /* 0x000000150f087225 */ /* 0x000fd000000e040c */
.L_x_10:
[----:B------:R-:W0:Y:S01]  /*0c70*/  LDC.64 R20, c[0x0][0x640] ;  /* 0x00019000ff147b82 */ /* 0x000e220000000a00 */
[--C-:B------:R-:W-:Y:S01]  /*0c80*/  SHF.R.U64 R91, R8, R0, R9.reuse ;  /* 0x00000000085b7219 */ /* 0x100fe20000001209 */
[----:B------:R-:W-:Y:S01]  /*0c90*/  IMAD R28, R7, R24, R4 ;  /* 0x00000018071c7224 */ /* 0x000fe200078e0204 */
[----:B------:R-:W-:Y:S01]  /*0ca0*/  SHF.R.U32.HI R0, RZ, R0, R9 ;  /* 0x00000000ff007219 */ /* 0x000fe20000011609 */
[----:B------:R-:W-:Y:S01]  /*0cb0*/  IMAD.MOV.U32 R25, RZ, RZ, 0x1 ;  /* 0x00000001ff197424 */ /* 0x000fe200078e00ff */
[----:B------:R-:W-:-:S03]  /*0cc0*/  IADD3 R5, P0, RZ, -R91, RZ ;  /* 0x8000005bff057210 */ /* 0x000fc60007f1e0ff */
[----:B------:R-:W1:Y:S02]  /*0cd0*/  LDC R6, c[0x0][0x618] ;  /* 0x00018600ff067b82 */ /* 0x000e640000000800 */
[----:B------:R-:W-:-:S04]  /*0ce0*/  IMAD.X R9, RZ, RZ, ~R0, P0 ;  /* 0x000000ffff097224 */ /* 0x000fc800000e0e00 */
[-C--:B------:R-:W-:Y:S02]  /*0cf0*/  IMAD R0, R9, R26.reuse, RZ ;  /* 0x0000001a09007224 */ /* 0x080fe400078e02ff */
[----:B------:R-:W2:Y:S01]  /*0d00*/  LDC R11, c[0x0][0x608] ;  /* 0x00018200ff0b7b82 */ /* 0x000ea20000000800 */
[----:B------:R-:W-:-:S04]  /*0d10*/  IMAD.WIDE.U32 R8, R5, R26, R16 ;  /* 0x0000001a05087225 */ /* 0x000fc800078e0010 */
[----:B------:R-:W-:-:S03]  /*0d20*/  IMAD R5, R5, R27, R0 ;  /* 0x0000001b05057224 */ /* 0x000fc600078e0200 */
[----:B------:R-:W3:Y:S01]  /*0d30*/  LDC R12, c[0x0][0x658] ;  /* 0x00019600ff0c7b82 */ /* 0x000ee20000000800 */
[----:B0-----:R-:W-:Y:S01]  /*0d40*/  ISETP.NE.U32.AND P0, PT, R20, RZ, PT ;  /* 0x000000ff1400720c */ /* 0x001fe20003f05070 */
[----:B------:R-:W-:Y:S02]  /*0d50*/  IMAD.IADD R5, R9, 0x1, R5 ;  /* 0x0000000109057824 */ /* 0x000fe400078e0205 */
[----:B------:R-:W-:Y:S01]  /*0d60*/  IMAD.MOV.U32 R9, RZ, RZ, -0x1 ;  /* 0xffffffffff097424 */ /* 0x000fe200078e00ff */
[----:B------:R-:W-:-:S03]  /*0d70*/  ISETP.NE.AND.EX P0, PT, R21, RZ, PT, P0 ;  /* 0x000000ff1500720c */ /* 0x000fc60003f05300 */
[----:B------:R-:W0:Y:S01]  /*0d80*/  LDC R15, c[0x0][0x600] ;  /* 0x00018000ff0f7b82 */ /* 0x000e220000000800 */
[-CC-:B-1----:R-:W-:Y:S02]  /*0d90*/  SHF.R.U64 R13, R8, R6.reuse, R5.reuse ;  /* 0x00000006080d7219 */ /* 0x182fe40000001205 */
[----:B------:R-:W-:-:S05]  /*0da0*/  SHF.R.U32.HI R0, RZ, R6, R5 ;  /* 0x00000006ff007219 */ /* 0x000fca0000011605 */
[----:B------:R-:W1:Y:S01]  /*0db0*/  LDC R14, c[0x0][0x648] ;  /* 0x00019200ff0e7b82 */ /* 0x000e620000000800 */
[-CC-:B--2---:R-:W-:Y:S02]  /*0dc0*/  SHF.R.U64 R29, R13, R11.reuse, R0.reuse ;  /* 0x0000000b0d1d7219 */ /* 0x184fe40000001200 */
[----:B------:R-:W-:-:S05]  /*0dd0*/  SHF.R.U32.HI R5, RZ, R11, R0 ;  /* 0x0000000bff057219 */ /* 0x000fca0000011600 */
[----:B------:R-:W2:Y:S01]  /*0de0*/  LDC R26, c[0x0][0x638] ;  /* 0x00018e00ff1a7b82 */ /* 0x000ea20000000800 */
[-CC-:B---3--:R-:W-:Y:S02]  /*0df0*/  SHF.R.U64 R24, R29, R12.reuse, R5.reuse ;  /* 0x0000000c1d187219 */ /* 0x188fe40000001205 */
[-C--:B------:R-:W-:Y:S02]  /*0e00*/  SHF.L.U32 R0, R9, R12.reuse, RZ ;  /* 0x0000000c09007219 */ /* 0x080fe400000006ff */
[----:B------:R-:W-:Y:S01]  /*0e10*/  SHF.R.U32.HI R5, RZ, R12, R5 ;  /* 0x0000000cff057219 */ /* 0x000fe20000011605 */
[----:B------:R-:W-:Y:S01]  /*0e20*/  IMAD.MOV.U32 R4, RZ, RZ, R24 ;  /* 0x000000ffff047224 */ /* 0x000fe200078e0018 */
[----:B------:R-:W-:Y:S01]  /*0e30*/  LOP3.LUT R10, RZ, R0, RZ, 0x33, !PT ;  /* 0x00000000ff0a7212 */ /* 0x000fe200078e33ff */
[----:B------:R-:W3:Y:S01]  /*0e40*/  LDC R27, c[0x0][0x610] ;  /* 0x00018400ff1b7b82 */ /* 0x000ee20000000800 */
[----:B------:R-:W-:Y:S05]  /*0e50*/  @!P0 BRA `(.L_x_11) ;  /* 0x0000000000288947 */ /* 0x000fea0003800000 */
[----:B------:R-:W4:Y:S02]  /*0e60*/  LDC R9, c[0x0][0x64c] ;  /* 0x00019300ff097b82 */ /* 0x000f240000000800 */
[----:B----4-:R-:W-:-:S05]  /*0e70*/  IADD3 R9, P0, R24, R9, RZ ;  /* 0x0000000918097210 */ /* 0x010fca0007f1e0ff */
        /* <DEDUP_REMOVED lines=8> */
.L_x_11:
[----:B-1----:R-:W-:Y:S01]  /*0f00*/  SHF.R.U64 R4, R4, R14, R5 ;  /* 0x0000000e04047219 */ /* 0x002fe20000001205 */
[----:B0-----:R-:W-:Y:S01]  /*0f10*/  VIADD R6, R15, 0xffffffff ;  /* 0xffffffff0f067836 */ /* 0x001fe20000000000 */
[----:B------:R-:W-:Y:S02]  /*0f20*/  SHF.L.U32 R0, R25, R12, RZ ;  /* 0x0000000c19007219 */ /* 0x000fe400000006ff */
[----:B------:R-:W-:Y:S01]  /*0f30*/  LOP3.LUT R5, R29, R10, RZ, 0xc0, !PT ;  /* 0x0000000a1d057212 */ /* 0x000fe200078ec0ff */
[----:B------:R-:W-:Y:S01]  /*0f40*/  IMAD.MOV R7, RZ, RZ, -R4 ;  /* 0x000000ffff077224 */ /* 0x000fe200078e0a04 */
[----:B------:R-:W-:Y:S02]  /*0f50*/  SEL R3, R3, R28, !P1 ;  /* 0x0000001c03037207 */ /* 0x000fe40004800000 */
[----:B------:R-:W-:Y:S01]  /*0f60*/  LOP3.LUT R6, R13, R6, RZ, 0xc0, !PT ;  /* 0x000000060d067212 */ /* 0x000fe200078ec0ff */
[----:B------:R-:W-:Y:S02]  /*0f70*/  IMAD R4, R0, R4, R5 ;  /* 0x0000000400047224 */ /* 0x000fe400078e0205 */
[----:B--2---:R-:W-:-:S02]  /*0f80*/  IMAD R0, R7, R26, R24 ;  /* 0x0000001a07007224 */ /* 0x004fc400078e0218 */
[----:B---3--:R-:W-:Y:S02]  /*0f90*/  IMAD R3, R4, R27, R3 ;  /* 0x0000001b04037224 */ /* 0x008fe400078e0203 */
[----:B------:R-:W-:Y:S02]  /*0fa0*/  IMAD R92, R0, R15, R6 ;  /* 0x0000000f005c7224 */ /* 0x000fe400078e0206 */
[----:B------:R-:W-:-:S03]  /*0fb0*/  IMAD.MOV.U32 R4, RZ, RZ, 0x1 ;  /* 0x00000001ff047424 */ /* 0x000fc600078e00ff */
[----:B------:R-:W-:Y:S02]  /*0fc0*/  SEL R93, R92, R3, !P1 ;  /* 0x000000035c5d7207 */ /* 0x000fe40004800000 */
[----:B------:R-:W-:Y:S02]  /*0fd0*/  PRMT R0, R4, 0x7610, R0 ;  /* 0x0000761004007816 */ /* 0x000fe40000000000 */
[----:B------:R-:W-:-:S07]  /*0fe0*/  SEL R92, R3, R92, !P1 ;  /* 0x0000005c035c7207 */ /* 0x000fce0004800000 */
.L_x_9:
[----:B------:R-:W-:-:S08]  /*0ff0*/  NOP ;  /* 0x0000000000007918 */ /* 0x000fd00000000000 */
[----:B------:R-:W0:Y:S02]  /*1000*/  USETMAXREG.TRY_ALLOC.CTAPOOL UP0, 0xe8 ;  /* 0x000000e8000079c8 */ /* 0x000e240008000600 */
[----:B0-----:R-:W-:-:S13]  /*1010*/  PLOP3.LUT P0, PT, PT, PT, UP0, 0x80, 0x0 ;  /* 0x000000000000781c */ /* 0x001fda0003f0f008 */
[----:B------:R-:W-:Y:S05]  /*1020*/  @!P0 BRA `(.L_x_9) ;  /* 0xfffffffc00f08947 */ /* 0x000fea000383ffff */
[----:B------:R-:W-:Y:S01]  /*1030*/  ULDC.64 UR4, c[0x0][0x598] ;  /* 0x0001660000047ab9 */ /* 0x000fe20000000a00 */
[----:B------:R-:W-:Y:S01]  /*1040*/  ULDC.64 UR36, c[0x0][0x208] ;  /* 0x0000820000247ab9 */ /* 0x000fe20000000a00 */
[----:B------:R-:W-:-:S04]  /*1050*/  ISETP.NE.U32.AND P0, PT, RZ, UR4, PT ;  /* 0x00000004ff007c0c */ /* 0x000fc8000bf05070 */
[----:B------:R-:W-:-:S13]  /*1060*/  ISETP.NE.AND.EX P0, PT, RZ, UR5, PT, P0 ;  /* 0x00000005ff007c0c */ /* 0x000fda000bf05300 */
[----:B------:R-:W-:Y:S05]  /*1070*/  @!P0 BRA `(.L_x_12) ;  /* 0x00000000001c8947 */ /* 0x000fea0003800000 */
[----:B------:R-:W0:Y:S02]  /*1080*/  LDC.64 R4, c[0x0][0x598] ;  /* 0x00016600ff047b82 */ /* 0x000e240000000a00 */
[----:B0-----:R-:W2:Y:S02]  /*1090*/  LDG.E.64 R4, desc[UR36][R4.64] ;  /* 0x0000002404047981 */ /* 0x001ea4000c1e1b00 */
[----:B--2---:R-:W-:-:S04]  /*10a0*/  ISETP.NE.U32.AND P0, PT, R4, RZ, PT ;  /* 0x000000ff0400720c */ /* 0x004fc80003f05070 */
[----:B------:R-:W-:-:S13]  /*10b0*/  ISETP.NE.AND.EX P0, PT, R5, RZ, PT, P0 ;  /* 0x000000ff0500720c */ /* 0x000fda0003f05300 */
[----:B------:R-:W-:Y:S05]  /*10c0*/  @!P0 BRA `(.L_x_12) ;  /* 0x0000000000088947 */ /* 0x000fea0003800000 */
[----:B------:R0:W5:Y:S01]  /*10d0*/  LD.E R88, desc[UR36][R4.64] ;  /* 0x0000002404587980 */ /* 0x000162000c101900 */
[----:B------:R-:W-:Y:S05]  /*10e0*/  BRA `(.L_x_13) ;  /* 0x0000000000247947 */ /* 0x000fea0003800000 */
.L_x_12:
[----:B------:R-:W-:Y:S02]  /*10f0*/  ULDC.64 UR4, c[0x0][0x588] ;  /* 0x0001620000047ab9 */ /* 0x000fe40000000a00 */
[----:B------:R-:W-:-:S04]  /*1100*/  ISETP.NE.U32.AND P0, PT, RZ, UR4, PT ;  /* 0x00000004ff007c0c */ /* 0x000fc8000bf05070 */
[----:B------:R-:W-:-:S13]  /*1110*/  ISETP.NE.AND.EX P0, PT, RZ, UR5, PT, P0 ;  /* 0x00000005ff007c0c */ /* 0x000fda000bf05300 */
[----:B------:R-:W-:Y:S05]  /*1120*/  @!P0 BRA `(.L_x_14) ;  /* 0x00000000000c8947 */ /* 0x000fea0003800000 */
[----:B------:R-:W0:Y:S02]  /*1130*/  LDC.64 R88, c[0x0][0x588] ;  /* 0x00016200ff587b82 */ /* 0x000e240000000a00 */
[----:B0-----:R1:W5:Y:S01]  /*1140*/  LDG.E R88, desc[UR36][R88.64] ;  /* 0x0000002458587981 */ /* 0x001362000c1e1900 */
[----:B------:R-:W-:Y:S05]  /*1150*/  BRA `(.L_x_13) ;  /* 0x0000000000087947 */ /* 0x000fea0003800000 */
.L_x_14:
[----:B------:R-:W-:Y:S02]  /*1160*/  ULDC UR4, c[0x0][0x580] ;  /* 0x0001600000047ab9 */ /* 0x000fe40000000800 */
[----:B------:R-:W-:-:S07]  /*1170*/  IMAD.U32 R88, RZ, RZ, UR4 ;  /* 0x00000004ff587e24 */ /* 0x000fce000f8e00ff */
.L_x_13:
[----:B------:R-:W-:Y:S02]  /*1180*/  ULDC.64 UR4, c[0x0][0x5a0] ;  /* 0x0001680000047ab9 */ /* 0x000fe40000000a00 */
[----:B------:R-:W-:-:S04]  /*1190*/  ISETP.NE.U32.AND P0, PT, RZ, UR4, PT ;  /* 0x00000004ff007c0c */ /* 0x000fc8000bf05070 */
[----:B------:R-:W-:-:S13]  /*11a0*/  ISETP.NE.AND.EX P0, PT, RZ, UR5, PT, P0 ;  /* 0x00000005ff007c0c */ /* 0x000fda000bf05300 */
[----:B------:R-:W-:Y:S05]  /*11b0*/  @!P0 BRA `(.L_x_15) ;  /* 0x00000000001c8947 */ /* 0x000fea0003800000 */
[----:B0-----:R-:W0:Y:S02]  /*11c0*/  LDC.64 R4, c[0x0][0x5a0] ;  /* 0x00016800ff047b82 */ /* 0x001e240000000a00 */
[----:B0-----:R-:W2:Y:S02]  /*11d0*/  LDG.E.64 R4, desc[UR36][R4.64] ;  /* 0x0000002404047981 */ /* 0x001ea4000c1e1b00 */
[----:B--2---:R-:W-:-:S04]  /*11e0*/  ISETP.NE.U32.AND P0, PT, R4, RZ, PT ;  /* 0x000000ff0400720c */ /* 0x004fc80003f05070 */
[----:B------:R-:W-:-:S13]  /*11f0*/  ISETP.NE.AND.EX P0, PT, R5, RZ, PT, P0 ;  /* 0x000000ff0500720c */ /* 0x000fda0003f05300 */
[----:B------:R-:W-:Y:S05]  /*1200*/  @!P0 BRA `(.L_x_15) ;  /* 0x0000000000088947 */ /* 0x000fea0003800000 */
[----:B-1----:R0:W5:Y:S01]  /*1210*/  LD.E R89, desc[UR36][R4.64] ;  /* 0x0000002404597980 */ /* 0x002162000c101900 */
[----:B------:R-:W-:Y:S05]  /*1220*/  BRA `(.L_x_16) ;  /* 0x0000000000247947 */ /* 0x000fea0003800000 */
.L_x_15:
[----:B------:R-:W-:Y:S02]  /*1230*/  ULDC.64 UR4, c[0x0][0x590] ;  /* 0x0001640000047ab9 */ /* 0x000fe40000000a00 */
[----:B------:R-:W-:-:S04]  /*1240*/  ISETP.NE.U32.AND P0, PT, RZ, UR4, PT ;  /* 0x00000004ff007c0c */ /* 0x000fc8000bf05070 */
[----:B------:R-:W-:-:S13]  /*1250*/  ISETP.NE.AND.EX P0, PT, RZ, UR5, PT, P0 ;  /* 0x00000005ff007c0c */ /* 0x000fda000bf05300 */
[----:B------:R-:W-:Y:S05]  /*1260*/  @!P0 BRA `(.L_x_17) ;  /* 0x00000000000c8947 */ /* 0x000fea0003800000 */
[----:B0-----:R-:W1:Y:S02]  /*1270*/  LDC.64 R4, c[0x0][0x590] ;  /* 0x00016400ff047b82 */ /* 0x001e640000000a00 */
[----:B-1----:R1:W5:Y:S01]  /*1280*/  LDG.E R89, desc[UR36][R4.64] ;  /* 0x0000002404597981 */ /* 0x002362000c1e1900 */
[----:B------:R-:W-:Y:S05]  /*1290*/  BRA `(.L_x_16) ;  /* 0x0000000000087947 */ /* 0x000fea0003800000 */
.L_x_17:
[----:B------:R-:W-:Y:S02]  /*12a0*/  ULDC UR4, c[0x0][0x584] ;  /* 0x0001610000047ab9 */ /* 0x000fe40000000800 */
[----:B-1----:R-:W-:-:S07]  /*12b0*/  IMAD.U32 R89, RZ, RZ, UR4 ;  /* 0x00000004ff597e24 */ /* 0x002fce000f8e00ff */
.L_x_16:
[----:B------:R-:W-:-:S13]  /*12c0*/  LOP3.LUT P0, RZ, R0, 0xff, RZ, 0xc0, !PT ;  /* 0x000000ff00ff7812 */ /* 0x000fda000780c0ff */
[----:B------:R-:W-:Y:S05]  /*12d0*/  @!P0 EXIT ;  /* 0x000000000000894d */ /* 0x000fea0003800000 */
[----:B------:R-:W-:Y:S01]  /*12e0*/  ULDC UR4, c[0x0][0x28c] ;  /* 0x0000a30000047ab9 */ /* 0x000fe20000000800 */
[----:B------:R-:W-:Y:S01]  /*12f0*/  UMOV UR38, URZ ;  /* 0x0000003f00267c82 */ /* 0x000fe20008000000 */
[----:B------:R-:W-:Y:S01]  /*1300*/  UIADD3 UR4, UR4, 0x3f, URZ ;  /* 0x0000003f04047890 */ /* 0x000fe2000fffe03f */
[----:B------:R-:W-:-:S03]  /*1310*/  UMOV UR39, URZ ;  /* 0x0000003f00277c82 */ /* 0x000fc60008000000 */
[----:B------:R-:W-:-:S04]  /*1320*/  USHF.R.S32.HI UR5, URZ, 0x1f, UR4 ;  /* 0x0000001f3f057899 */ /* 0x000fc80008011404 */
[----:B------:R-:W-:-:S04]  /*1330*/  ULEA.HI UR5, UR5, UR4, URZ, 0x6 ;  /* 0x0000000405057291 */ /* 0x000fc8000f8f303f */
[----:B------:R-:W-:-:S12]  /*1340*/  USHF.R.S32.HI UR40, URZ, 0x6, UR5 ;  /* 0x000000063f287899 */ /* 0x000fd80008011405 */
.L_x_169:
[----:B------:R-:W-:Y:S01]  /*1350*/  LOP3.LUT R0, R18, 0x80, RZ, 0xc0, !PT ;  /* 0x0000008012007812 */ /* 0x000fe200078ec0ff */
[----:B------:R-:W2:Y:S01]  /*1360*/  S2UR UR7, SR_CgaCtaId ;  /* 0x00000000000779c3 */ /* 0x000ea20000008800 */
[----:B------:R-:W-:Y:S02]  /*1370*/  UMOV UR6, 0x400 ;  /* 0x0000040000067882 */ /* 0x000fe40000000000 */
[----:B------:R-:W-:-:S06]  /*1380*/  SHF.R.U32.HI R0, RZ, 0x7, R0 ;  /* 0x00000007ff007819 */ /* 0x000fcc0000011600 */
[----:B------:R-:W3:Y:S01]  /*1390*/  SHFL.IDX PT, R0, R0, RZ, 0x1f ;  /* 0x00001fff00007589 */ /* 0x000ee200000e0000 */
[----:B--2---:R-:W-:Y:S01]  /*13a0*/  ULEA UR6, UR7, UR6, 0x18 ;  /* 0x0000000607067291 */ /* 0x004fe2000f8ec03f */
[----:B---3--:R-:W-:-:S13]  /*13b0*/  R2UR UR4, R0 ;  /* 0x00000000000472ca */ /* 0x008fda00000e0000 */
[----:B------:R-:W-:-:S04]  /*13c0*/  ULEA.HI UR5, UR4, UR4, URZ, 0x1 ;  /* 0x0000000404057291 */ /* 0x000fc8000f8f083f */
[----:B------:R-:W-:-:S04]  /*13d0*/  ULOP3.LUT UR5, UR5, 0xffffe, URZ, 0xc0, !UPT ;  /* 0x000ffffe05057892 */ /* 0x000fc8000f8ec03f */
[----:B------:R-:W-:-:S03]  /*13e0*/  UIADD3 UR5, UR4, -UR5, URZ ;  /* 0x8000000504057290 */ /* 0x000fc6000fffe03f */
[----:B------:R-:W-:Y:S01]  /*13f0*/  ULDC UR4, c[0x0][0x28c] ;  /* 0x0000a30000047ab9 */ /* 0x000fe20000000800 */
[----:B------:R-:W-:Y:S01]  /*1400*/  ULEA UR5, UR5, UR6, 0xc ;  /* 0x0000000605057291 */ /* 0x000fe2000f8e603f */
[----:B------:R-:W-:-:S03]  /*1410*/  ISETP.LT.AND P0, PT, RZ, UR4, PT ;  /* 0x00000004ff007c0c */ /* 0x000fc6000bf01270 */
[----:B------:R-:W-:-:S04]  /*1420*/  UIADD3 UR5, UR5, 0x200, URZ ;  /* 0x0000020005057890 */ /* 0x000fc8000fffe03f */
[----:B------:R-:W-:-:S04]  /*1430*/  USHF.R.U32.HI UR5, URZ, 0x4, UR5 ;  /* 0x000000043f057899 */ /* 0x000fc80008011605 */
[----:B------:R-:W-:Y:S02]  /*1440*/  ULOP3.LUT UR41, UR5, 0x3fff, URZ, 0xc0, !UPT ;  /* 0x00003fff05297892 */ /* 0x000fe4000f8ec03f */
[----:B01--4-:R-:W-:Y:S10]  /*1450*/  @P0 BRA `(.L_x_18) ;  /* 0x0000000000400947 */ /* 0x013ff40003800000 */
[----:B------:R-:W-:Y:S01]  /*1460*/  MOV R0, 0x0 ;  /* 0x0000000000007802 */ /* 0x000fe20000000f00 */
[----:B------:R-:W-:Y:S01]  /*1470*/  ULDC.64 UR4, c[0x4][0x68] ;  /* 0x01001a0000047ab9 */ /* 0x000fe20000000a00 */
[----:B------:R-:W-:Y:S01]  /*1480*/  ULDC.64 UR6, c[0x4][0x8] ;  /* 0x0100020000067ab9 */ /* 0x000fe20000000a00 */
[----:B01----:R-:W-:Y:S01]  /*1490*/  IMAD.U32 R4, RZ, RZ, UR4 ;  /* 0x00000004ff047e24 */ /* 0x003fe2000f8e00ff */
[----:B------:R0:W1:Y:S01]  /*14a0*/  LDC.64 R14, c[0x4][R0] ;  /* 0x01000000000e7b82 */ /* 0x0000620000000a00 */
[----:B------:R-:W-:Y:S01]  /*14b0*/  IMAD.U32 R5, RZ, RZ, UR5 ;  /* 0x00000005ff057e24 */ /* 0x000fe2000f8e00ff */
[----:B------:R-:W-:Y:S01]  /*14c0*/  ULDC.64 UR4, c[0x4][0x70] ;  /* 0x01001c0000047ab9 */ /* 0x000fe20000000a00 */
[----:B------:R-:W-:Y:S02]  /*14d0*/  IMAD.U32 R10, RZ, RZ, UR6 ;  /* 0x00000006ff0a7e24 */ /* 0x000fe4000f8e00ff */
[----:B------:R-:W-:Y:S02]  /*14e0*/  IMAD.U32 R6, RZ, RZ, UR4 ;  /* 0x00000004ff067e24 */ /* 0x000fe4000f8e00ff */
[----:B------:R-:W-:-:S02]  /*14f0*/  IMAD.U32 R7, RZ, RZ, UR5 ;  /* 0x00000005ff077e24 */ /* 0x000fc4000f8e00ff */
[----:B------:R-:W-:Y:S02]  /*1500*/  IMAD.U32 R11, RZ, RZ, UR7 ;  /* 0x00000007ff0b7e24 */ /* 0x000fe4000f8e00ff */
[----:B------:R-:W-:Y:S02]  /*1510*/  IMAD.MOV.U32 R8, RZ, RZ, 0x1e1 ;  /* 0x000001e1ff087424 */ /* 0x000fe400078e00ff */
[----:B------:R-:W-:Y:S02]  /*1520*/  IMAD.MOV.U32 R12, RZ, RZ, 0x1 ;  /* 0x00000001ff0c7424 */ /* 0x000fe400078e00ff */
[----:B0-----:R-:W-:-:S07]  /*1530*/  IMAD.MOV.U32 R13, RZ, RZ, RZ ;  /* 0x000000ffff0d7224 */ /* 0x001fce00078e00ff */
[----:B------:R-:W-:-:S07]  /*1540*/  LEPC R20, `(.L_x_18) ;  /* 0x000000001014794e */ /* 0x000fce0000000000 */
[----:B-1---5:R-:W-:Y:S05]  /*1550*/  CALL.ABS.NOINC R14 ;  /* 0x000000000e007343 */ /* 0x022fea0003c00000 */
.L_x_18:
[----:B------:R-:W-:-:S04]  /*1560*/  LOP3.LUT R0, R19, 0x1, RZ, 0xfc, !PT ;  /* 0x0000000113007812 */ /* 0x000fc800078efcff */
[----:B------:R-:W-:-:S13]  /*1570*/  ISETP.NE.AND P0, PT, R0, 0x3, PT ;  /* 0x000000030000780c */ /* 0x000fda0003f05270 */
[----:B------:R-:W-:Y:S05]  /*1580*/  @!P0 BRA `(.L_x_19) ;  /* 0x0000000000048947 */ /* 0x000fea0003800000 */
[----:B------:R-:W-:Y:S01]  /*1590*/  BPT.TRAP 0x1 ;  /* 0x000000040000795c */ /* 0x000fe20000300000 */
.L_x_19:
[----:B------:R-:W2:Y:S01]  /*15a0*/  S2UR UR5, SR_CgaCtaId ;  /* 0x00000000000579c3 */ /* 0x000ea20000008800 */
[----:B------:R-:W-:Y:S01]  /*15b0*/  UMOV UR4, 0x400 ;  /* 0x0000040000047882 */ /* 0x000fe20000000000 */
[----:B------:R-:W-:Y:S02]  /*15c0*/  IMAD.U32 R0, RZ, RZ, UR38 ;  /* 0x00000026ff007e24 */ /* 0x000fe4000f8e00ff */
[----:B------:R-:W-:-:S03]  /*15d0*/  IMAD.U32 R3, RZ, RZ, UR39 ;  /* 0x00000027ff037e24 */ /* 0x000fc6000f8e00ff */
[----:B------:R-:W-:Y:S01]  /*15e0*/  SHF.L.U32 R0, R0, 0x1f, RZ ;  /* 0x0000001f00007819 */ /* 0x000fe200000006ff */
[----:B--2---:R-:W-:-:S06]  /*15f0*/  ULEA UR4, UR5, UR4, 0x18 ;  /* 0x0000000405047291 */ /* 0x004fcc000f8ec03f */
[----:B------:R-:W-:-:S04]  /*1600*/  IMAD.U32 R6, RZ, RZ, UR4 ;  /* 0x00000004ff067e24 */ /* 0x000fc8000f8e00ff */
[----:B------:R-:W-:-:S04]  /*1610*/  IMAD R3, R3, 0x8, R6 ;  /* 0x0000000803037824 */ /* 0x000fc800078e0206 */
[----:B------:R2:W3:Y:S01]  /*1620*/  SYNCS.PHASECHK.TRANS64.TRYWAIT P1, [R3+URZ], R0 ;  /* 0x00000000030075a7 */ /* 0x0004e2000802017f */
[----:B------:R-:W-:Y:S05]  /*1630*/  @!P0 BRA `(.L_x_20) ;  /* 0x0000000000048947 */ /* 0x000fea0003800000 */
[----:B------:R-:W-:Y:S01]  /*1640*/  BPT.TRAP 0x1 ;  /* 0x000000040000795c */ /* 0x000fe20000300000 */
.L_x_20:
[----:B---3--:R-:W-:Y:S05]  /*1650*/  @P1 BRA `(.L_x_21) ;  /* 0x0000000000081947 */ /* 0x008fea0003800000 */
[----:B------:R-:W3:Y:S02]  /*1660*/  SYNCS.PHASECHK.TRANS64.TRYWAIT P1, [R3+URZ], R0 ;  /* 0x00000000030075a7 */ /* 0x000ee4000802017f */
[----:B---3--:R-:W-:Y:S05]  /*1670*/  @!P1 BRA `(.L_x_22) ;  /* 0x0000005c00889947 */ /* 0x008fea0003800000 */
.L_x_21:
[----:B------:R-:W-:-:S04]  /*1680*/  UISETP.LT.AND UP0, UPT, UR40, 0x1, UPT ;  /* 0x000000012800788c */ /* 0x000fc8000bf01270 */
[----:B------:R-:W-:-:S06]  /*1690*/  USEL UR4, UR40, 0x1, UP0 ;  /* 0x0000000128047887 */ /* 0x000fcc0008000000 */
[----:B--23--:R-:W-:Y:S01]  /*16a0*/  IMAD.U32 R0, RZ, RZ, UR4 ;  /* 0x00000004ff007e24 */ /* 0x00cfe2000f8e00ff */
[----:B------:R-:W-:Y:S05]  /*16b0*/  WARPSYNC.ALL ;  /* 0x0000000000007948 */ /* 0x000fea0003800000 */
[----:B------:R-:W-:-:S04]  /*16c0*/  IADD3 R0, -R0, UR40, RZ ;  /* 0x0000002800007c10 */ /* 0x000fc8000fffe1ff */
[----:B------:R-:W-:Y:S02]  /*16d0*/  ISETP.GE.AND P1, PT, R0, 0x1, PT ;  /* 0x000000010000780c */ /* 0x000fe40003f26270 */
[----:B------:R-:W-:Y:S01]  /*16e0*/  R2UR UR4, R6 ;  /* 0x00000000060472ca */ /* 0x000fe200000e0000 */
[----:B------:R-:W-:Y:S01]  /*16f0*/  ULOP3.LUT UR41, UR41, 0x10000, URZ, 0xfc, !UPT ;  /* 0x0001000029297892 */ /* 0x000fe2000f8efc3f */
[----:B------:R-:W-:Y:S01]  /*1700*/  WARPGROUP.ARRIVE ;  /* 0x00000000000079c5 */ /* 0x000fe20000000000 */
[----:B------:R-:W-:Y:S01]  /*1710*/  UMOV UR5, 0x80000020 ;  /* 0x8000002000057882 */ /* 0x000fe20000000000 */
[----:B------:R-:W-:-:S09]  /*1720*/  UMOV UR7, 0x80000020 ;  /* 0x8000002000077882 */ /* 0x000fd20000000000 */
[----:B------:R-:W-:-:S04]  /*1730*/  UIADD3 UR4, UR4, 0x1c200, URZ ;  /* 0x0001c20004047890 */ /* 0x000fc8000fffe03f */
[----:B------:R-:W-:-:S04]  /*1740*/  USHF.R.U32.HI UR4, URZ, 0x4, UR4 ;  /* 0x000000043f047899 */ /* 0x000fc80008011604 */
[----:B------:R-:W-:-:S04]  /*1750*/  ULOP3.LUT UR4, UR4, 0x3fff, URZ, 0xc0, !UPT ;  /* 0x00003fff04047892 */ /* 0x000fc8000f8ec03f */
[----:B------:R-:W-:Y:S02]  /*1760*/  ULOP3.LUT UR9, UR4, 0x10000, URZ, 0xfc, !UPT ;  /* 0x0001000004097892 */ /* 0x000fe4000f8efc3f */
[----:B------:R-:W-:Y:S02]  /*1770*/  ULEA UR4, UR39, UR41, 0x9 ;  /* 0x0000002927047291 */ /* 0x000fe4000f8e483f */
[----:B------:R-:W-:-:S09]  /*1780*/  ULEA UR6, UR39, UR9, 0x9 ;  /* 0x0000000927067291 */ /* 0x000fd2000f8e483f */
[----:B------:R-:W-:Y:S01]  /*1790*/  IGMMA.64x128x32.S8.S8 R24, gdesc[UR4], RZ, !UPT, gsb0 ;  /* 0x03600000041879f1 */ /* 0x000fe2000c0410ff */
[----:B------:R-:W-:Y:S02]  /*17a0*/  UIADD3 UR4, UR4, 0x2, URZ ;  /* 0x0000000204047890 */ /* 0x000fe4000fffe03f */
[----:B------:R-:W-:Y:S01]  /*17b0*/  UIADD3 UR6, UR6, 0x2, URZ ;  /* 0x0000000206067890 */ /* 0x000fe2000fffe03f */
[----:B------:R-:W-:Y:S01]  /*17c0*/  UMOV UR5, 0x80000020 ;  /* 0x8000002000057882 */ /* 0x000fe20000000000 */
[----:B------:R-:W-:Y:S01]  /*17d0*/  UMOV UR7, 0x80000020 ;  /* 0x8000002000077882 */ /* 0x000fe20000000000 */
[----:B------:R-:W-:Y:S02]  /*17e0*/  WARPGROUP.DEPBAR.LE gsb0, 0x0 ;  /* 0x00008000000079c5 */ /* 0x000fe40000010000 */
[----:B------:R-:W-:-:S06]  /*17f0*/  WARPGROUP.ARRIVE ;  /* 0x00000000000079c5 */ /* 0x000fcc0000000000 */
[----:B------:R-:W-:Y:S03]  /*1800*/  IGMMA.64x128x32.S8.S8 R24, gdesc[UR4], R24, gsb0 ;  /* 0x03600000041879f1 */ /* 0x000fe60008041018 */
[----:B------:R-:W-:Y:S02]  /*1810*/  WARPGROUP.DEPBAR.LE gsb0, 0x0 ;  /* 0x00008000000079c5 */ /* 0x000fe40000010000 */
[----:B------:R-:W-:Y:S05]  /*1820*/  @!P1 BRA `(.L_x_23) ;  /* 0x0000000000e49947 */ /* 0x000fea0003800000 */
[----:B------:R-:W-:Y:S02]  /*1830*/  UIADD3 UR4, UR39, 0x1, URZ ;  /* 0x0000000127047890 */ /* 0x000fe4000fffe03f */
[----:B------:R-:W-:Y:S02]  /*1840*/  IMAD.U32 R3, RZ, RZ, UR39 ;  /* 0x00000027ff037e24 */ /* 0x000fe4000f8e00ff */
[----:B------:R-:W-:-:S04]  /*1850*/  UISETP.NE.AND UP0, UPT, UR4, 0xe, UPT ;  /* 0x0000000e0400788c */ /* 0x000fc8000bf05270 */
[----:B------:R-:W-:Y:S02]  /*1860*/  USEL UR5, URZ, 0x1, UP0 ;  /* 0x000000013f057887 */ /* 0x000fe40008000000 */
[----:B------:R-:W-:Y:S02]  /*1870*/  USEL UR8, UR4, URZ, UP0 ;  /* 0x0000003f04087287 */ /* 0x000fe40008000000 */
[----:B------:R-:W-:-:S06]  /*1880*/  ULOP3.LUT UR5, UR38, UR5, URZ, 0x3c, !UPT ;  /* 0x0000000526057292 */ /* 0x000fcc000f8e3c3f */
[----:B------:R-:W-:-:S07]  /*1890*/  IMAD.U32 R7, RZ, RZ, UR5 ;  /* 0x00000005ff077e24 */ /* 0x000fce000f8e00ff */
.L_x_30:
[----:B------:R-:W-:Y:S05]  /*18a0*/  @!P0 BRA `(.L_x_24) ;  /* 0x0000000000048947 */ /* 0x000fea0003800000 */
[----:B------:R-:W-:Y:S01]  /*18b0*/  BPT.TRAP 0x1 ;  /* 0x000000040000795c */ /* 0x000fe20000300000 */
.L_x_24:
[----:B------:R-:W2:Y:S01]  /*18c0*/  S2UR UR5, SR_CgaCtaId ;  /* 0x00000000000579c3 */ /* 0x000ea20000008800 */
[----:B------:R-:W-:Y:S01]  /*18d0*/  UMOV UR4, 0x400 ;  /* 0x0000040000047882 */ /* 0x000fe20000000000 */
[----:B01----:R-:W-:Y:S01]  /*18e0*/  IMAD.U32 R5, RZ, RZ, UR8 ;  /* 0x00000008ff057e24 */ /* 0x003fe2000f8e00ff */
[----:B------:R-:W-:Y:S01]  /*18f0*/  SHF.L.U32 R4, R7, 0x1f, RZ ;  /* 0x0000001f07047819 */ /* 0x000fe200000006ff */
[----:B--2---:R-:W-:-:S06]  /*1900*/  ULEA UR4, UR5, UR4, 0x18 ;  /* 0x0000000405047291 */ /* 0x004fcc000f8ec03f */
[----:B------:R-:W-:-:S04]  /*1910*/  IMAD.U32 R6, RZ, RZ, UR4 ;  /* 0x00000004ff067e24 */ /* 0x000fc8000f8e00ff */
[----:B------:R-:W-:-:S04]  /*1920*/  IMAD R5, R5, 0x8, R6 ;  /* 0x0000000805057824 */ /* 0x000fc800078e0206 */
[----:B------:R0:W1:Y:S01]  /*1930*/  SYNCS.PHASECHK.TRANS64.TRYWAIT P1, [R5+URZ], R4 ;  /* 0x00000004050075a7 */ /* 0x000062000802017f */
[----:B------:R-:W-:Y:S05]  /*1940*/  @!P0 BRA `(.L_x_25) ;  /* 0x0000000000048947 */ /* 0x000fea0003800000 */
[----:B------:R-:W-:Y:S01]  /*1950*/  BPT.TRAP 0x1 ;  /* 0x000000040000795c */ /* 0x000fe20000300000 */
.L_x_25:
[----:B-1----:R-:W-:Y:S05]  /*1960*/  @P1 BRA `(.L_x_26) ;  /* 0x0000000000081947 */ /* 0x002fea0003800000 */
[----:B------:R-:W1:Y:S02]  /*1970*/  SYNCS.PHASECHK.TRANS64.TRYWAIT P1, [R5+URZ], R4 ;  /* 0x00000004050075a7 */ /* 0x000e64000802017f */
[----:B-1----:R-:W-:Y:S05]  /*1980*/  @!P1 BRA `(.L_x_27) ;  /* 0x0000005800d89947 */ /* 0x002fea0003800000 */
.L_x_26:
[----:B------:R-:W-:Y:S01]  /*1990*/  ULEA UR4, UR8, UR41, 0x9 ;  /* 0x0000002908047291 */ /* 0x000fe2000f8e483f */
[----:B------:R-:W-:Y:S01]  /*19a0*/  WARPGROUP.ARRIVE ;  /* 0x00000000000079c5 */ /* 0x000fe20000000000 */
[----:B------:R-:W-:Y:S01]  /*19b0*/  ULEA UR6, UR8, UR9, 0x9 ;  /* 0x0000000908067291 */ /* 0x000fe2000f8e483f */
[----:B------:R-:W-:Y:S01]  /*19c0*/  UMOV UR5, 0x80000020 ;  /* 0x8000002000057882 */ /* 0x000fe20000000000 */
[----:B------:R-:W-:-:S07]  /*19d0*/  UMOV UR7, 0x80000020 ;  /* 0x8000002000077882 */ /* 0x000fce0000000000 */
[----:B------:R-:W-:Y:S01]  /*19e0*/  IGMMA.64x128x32.S8.S8 R24, gdesc[UR4], R24, gsb0 ;  /* 0x03600000041879f1 */ /* 0x000fe20008041018 */
        /* <DEDUP_REMOVED lines=9> */
[----:B------:R-:W-:Y:S01]  /*1a80*/  BPT.TRAP 0x1 ;  /* 0x000000040000795c */ /* 0x000fe20000300000 */
.L_x_28:
[----:B------:R-:W-:-:S13]  /*1a90*/  ISETP.NE.AND P1, PT, R23, RZ, PT ;  /* 0x000000ff1700720c */ /* 0x000fda0003f25270 */
[----:B01----:R-:W-:-:S04]  /*1aa0*/  @P1 IMAD R4, R3, 0x8, R6 ;  /* 0x0000000803041824 */ /* 0x003fc800078e0206 */
[----:B------:R-:W-:-:S05]  /*1ab0*/  @P1 VIADD R5, R4, 0x70 ;  /* 0x0000007004051836 */ /* 0x000fca0000000000 */
[----:B------:R-:W-:-:S04]  /*1ac0*/  @P1 PRMT R5, R22, 0x654, R5 ;  /* 0x0000065416051816 */ /* 0x000fc80000000005 */
[----:B------:R0:W-:Y:S01]  /*1ad0*/  @P1 SYNCS.ARRIVE.TRANS64.RED.A1T0 RZ, [R5+URZ], RZ ;  /* 0x000000ff05ff19a7 */ /* 0x0001e2000810043f */
[----:B------:R-:W-:-:S13]  /*1ae0*/  ISETP.GT.U32.AND P1, PT, R19, 0x1, PT ;  /* 0x000000011300780c */ /* 0x000fda0003f24070 */
[----:B0-----:R-:W-:Y:S05]  /*1af0*/  @P1 BRA `(.L_x_29) ;  /* 0x0000000000041947 */ /* 0x001fea0003800000 */
[----:B------:R-:W-:Y:S01]  /*1b00*/  BPT.TRAP 0x1 ;  /* 0x000000040000795c */ /* 0x000fe20000300000 */
.L_x_29:
[----:B------:R-:W-:Y:S01]  /*1b10*/  UIADD3 UR8, UR8, 0x1, URZ ;  /* 0x0000000108087890 */ /* 0x000fe2000fffe03f */
[C---:B------:R-:W-:Y:S01]  /*1b20*/  ISETP.GT.AND P2, PT, R0.reuse, 0x1, PT ;  /* 0x000000010000780c */ /* 0x040fe20003f44270 */
[----:B------:R-:W-:Y:S02]  /*1b30*/  VIADD R3, R3, 0x1 ;  /* 0x0000000103037836 */ /* 0x000fe40000000000 */
[----:B------:R-:W-:Y:S01]  /*1b40*/  UISETP.NE.AND UP0, UPT, UR8, 0xe, UPT ;  /* 0x0000000e0800788c */ /* 0x000fe2000bf05270 */
[----:B------:R-:W-:Y:S02]  /*1b50*/  VIADD R0, R0, 0xffffffff ;  /* 0xffffffff00007836 */ /* 0x000fe40000000000 */
[C---:B------:R-:W-:Y:S01]  /*1b60*/  ISETP.NE.AND P1, PT, R3.reuse, 0xe, PT ;  /* 0x0000000e0300780c */ /* 0x040fe20003f25270 */
[----:B------:R-:W-:Y:S02]  /*1b70*/  USEL UR4, URZ, 0x1, UP0 ;  /* 0x000000013f047887 */ /* 0x000fe40008000000 */
[----:B------:R-:W-:Y:S01]  /*1b80*/  USEL UR8, UR8, URZ, UP0 ;  /* 0x0000003f08087287 */ /* 0x000fe20008000000 */
[----:B------:R-:W-:-:S03]  /*1b90*/  SEL R3, R3, RZ, P1 ;  /* 0x000000ff03037207 */ /* 0x000fc60000800000 */
[----:B------:R-:W-:Y:S01]  /*1ba0*/  LOP3.LUT R7, R7, UR4, RZ, 0x3c, !PT ;  /* 0x0000000407077c12 */ /* 0x000fe2000f8e3cff */
[----:B------:R-:W-:Y:S07]  /*1bb0*/  @P2 BRA `(.L_x_30) ;  /* 0xfffffffc00382947 */ /* 0x000fee000383ffff */
.L_x_23:
[----:B------:R-:W2:Y:S02]  /*1bc0*/  LDC R0, c[0x0][0x28c] ;  /* 0x0000a300ff007b82 */ /* 0x000ea40000000800 */
[----:B--2---:R-:W-:-:S13]  /*1bd0*/  ISETP.GE.AND P1, PT, R0, 0x1, PT ;  /* 0x000000010000780c */ /* 0x004fda0003f26270 */
[----:B------:R-:W-:Y:S05]  /*1be0*/  @!P1 BRA `(.L_x_31) ;  /* 0x0000000000549947 */ /* 0x000fea0003800000 */
[----:B------:R-:W-:Y:S05]  /*1bf0*/  @!P0 BRA `(.L_x_32) ;  /* 0x0000000000048947 */ /* 0x000fea0003800000 */
[----:B------:R-:W-:Y:S01]  /*1c00*/  BPT.TRAP 0x1 ;  /* 0x000000040000795c */ /* 0x000fe20000300000 */
.L_x_32:
[----:B------:R-:W-:Y:S01]  /*1c10*/  ISETP.NE.AND P0, PT, R23, RZ, PT ;  /* 0x000000ff1700720c */ /* 0x000fe20003f05270 */
[----:B------:R-:W-:Y:S01]  /*1c20*/  BSSY B0, `(.L_x_33) ;  /* 0x000000f000007945 */ /* 0x000fe20003800000 */
[----:B------:R-:W-:-:S11]  /*1c30*/  ISETP.GT.U32.AND P1, PT, R19, 0x1, PT ;  /* 0x000000011300780c */ /* 0x000fd60003f24070 */
[----:B------:R-:W-:Y:S05]  /*1c40*/  @!P0 BRA `(.L_x_34) ;  /* 0x0000000000308947 */ /* 0x000fea0003800000 */
[----:B------:R-:W-:-:S04]  /*1c50*/  UISETP.LT.AND UP0, UPT, UR40, 0x1, UPT ;  /* 0x000000012800788c */ /* 0x000fc8000bf01270 */
[----:B------:R-:W-:-:S04]  /*1c60*/  USEL UR6, UR40, 0x1, UP0 ;  /* 0x0000000128067887 */ /* 0x000fc80008000000 */
[----:B------:R-:W-:-:S04]  /*1c70*/  UIADD3 UR6, UR39, UR40, -UR6 ;  /* 0x0000002827067290 */ /* 0x000fc8000fffe806 */
[----:B------:R-:W-:-:S04]  /*1c80*/  USHF.R.U32.HI UR4, URZ, 0x1, UR6 ;  /* 0x000000013f047899 */ /* 0x000fc80008011606 */
[----:B------:R-:W-:-:S04]  /*1c90*/  UIMAD.WIDE.U32 UR4, UR4, -0x6db6db6d, URZ ;  /* 0x92492493040478a5 */ /* 0x000fc8000f8e003f */
[----:B------:R-:W-:-:S04]  /*1ca0*/  USHF.R.U32.HI UR4, URZ, 0x2, UR5 ;  /* 0x000000023f047899 */ /* 0x000fc80008011605 */
[----:B------:R-:W-:-:S06]  /*1cb0*/  UIMAD UR6, UR4, -0xe, UR6 ;  /* 0xfffffff2040678a4 */ /* 0x000fcc000f8e0206 */
[----:B------:R-:W-:-:S04]  /*1cc0*/  IMAD.U32 R3, RZ, RZ, UR6 ;  /* 0x00000006ff037e24 */ /* 0x000fc8000f8e00ff */
[----:B------:R-:W-:-:S04]  /*1cd0*/  IMAD R0, R3, 0x8, R6 ;  /* 0x0000000803007824 */ /* 0x000fc800078e0206 */
[----:B------:R-:W-:-:S05]  /*1ce0*/  VIADD R3, R0, 0x70 ;  /* 0x0000007000037836 */ /* 0x000fca0000000000 */
[----:B------:R-:W-:-:S04]  /*1cf0*/  PRMT R3, R22, 0x654, R3 ;  /* 0x0000065416037816 */ /* 0x000fc80000000003 */
[----:B------:R2:W-:Y:S03]  /*1d00*/  SYNCS.ARRIVE.TRANS64.RED.A1T0 RZ, [R3+URZ], RZ ;  /* 0x000000ff03ff79a7 */ /* 0x0005e6000810043f */
.L_x_34:
[----:B------:R-:W-:Y:S05]  /*1d10*/  BSYNC B0 ;  /* 0x0000000000007941 */ /* 0x000fea0003800000 */
.L_x_33:
[----:B------:R-:W-:Y:S05]  /*1d20*/  @P1 BRA `(.L_x_31) ;  /* 0x0000000000041947 */ /* 0x000fea0003800000 */
[----:B------:R-:W-:Y:S01]  /*1d30*/  BPT.TRAP 0x1 ;  /* 0x000000040000795c */ /* 0x000fe20000300000 */
.L_x_31:
[----:B------:R-:W3:Y:S01]  /*1d40*/  LDC R7, c[0x0][0x288] ;  /* 0x0000a200ff077b82 */ /* 0x000ee20000000800 */
[--C-:B------:R-:W-:Y:S01]  /*1d50*/  SHF.R.U32.HI R0, RZ, 0x2, R18.reuse ;  /* 0x00000002ff007819 */ /* 0x100fe20000011612 */
[----:B------:R-:W-:Y:S01]  /*1d60*/  IMAD.SHL.U32 R93, R93, 0x80, RZ ;  /* 0x000000805d5d7824 */ /* 0x000fe200078e00ff */
[----:B01----:R-:W-:Y:S01]  /*1d70*/  SHF.R.U32.HI R5, RZ, 0x7, R18 ;  /* 0x00000007ff057819 */ /* 0x003fe20000011612 */
[----:B------:R-:W-:Y:S01]  /*1d80*/  UIADD3 UR39, UR40, UR39, URZ ;  /* 0x0000002728277290 */ /* 0x000fe2000fffe03f */
[----:B------:R-:W-:Y:S01]  /*1d90*/  LOP3.LUT R4, R18, 0x60, RZ, 0xc0, !PT ;  /* 0x0000006012047812 */ /* 0x000fe200078ec0ff */
[----:B------:R-:W-:Y:S01]  /*1da0*/  ULDC UR7, c[0x0][0x284] ;  /* 0x0000a10000077ab9 */ /* 0x000fe20000000800 */
[----:B--2---:R-:W-:Y:S01]  /*1db0*/  LOP3.LUT R3, R0, 0x7, RZ, 0xc0, !PT ;  /* 0x0000000700037812 */ /* 0x004fe200078ec0ff */
[----:B------:R-:W-:Y:S01]  /*1dc0*/  UISETP.GT.U32.AND UP0, UPT, UR39, 0xd, UPT ;  /* 0x0000000d2700788c */ /* 0x000fe2000bf04070 */
[----:B------:R-:W-:Y:S01]  /*1dd0*/  LOP3.LUT R0, R5, 0x1, RZ, 0xc0, !PT ;  /* 0x0000000105007812 */ /* 0x000fe200078ec0ff */
[----:B------:R-:W-:Y:S01]  /*1de0*/  USHF.R.U32.HI UR4, URZ, 0x1, UR39 ;  /* 0x000000013f047899 */ /* 0x000fe20008011627 */
[----:B------:R-:W-:Y:S01]  /*1df0*/  SHF.R.U32.HI R6, RZ, 0x1, R4 ;  /* 0x00000001ff067819 */ /* 0x000fe20000011604 */
[----:B------:R-:W-:Y:S01]  /*1e00*/  UISETP.LT.U32.AND UP0, UPT, UR40, 0xe, UP0 ;  /* 0x0000000e2800788c */ /* 0x000fe20008701070 */
[----:B------:R-:W-:Y:S01]  /*1e10*/  LOP3.LUT R4, R18, 0x3, RZ, 0xc0, !PT ;  /* 0x0000000312047812 */ /* 0x000fe200078ec0ff */
[----:B------:R-:W-:Y:S01]  /*1e20*/  IMAD.SHL.U32 R8, R0, 0x40, RZ ;  /* 0x0000004000087824 */ /* 0x000fe200078e00ff */
[----:B------:R-:W-:Y:S01]  /*1e30*/  IADD3 R5, RZ, -R6, -R3 ;  /* 0x80000006ff057210 */ /* 0x000fe20007ffe803 */
[----:B------:R-:W-:Y:S01]  /*1e40*/  UISETP.GE.U32.AND UP1, UPT, UR40, 0xe, UPT ;  /* 0x0000000e2800788c */ /* 0x000fe2000bf26070 */
[----:B------:R-:W-:Y:S01]  /*1e50*/  SHF.R.S32.HI R14, RZ, 0x1f, R91 ;  /* 0x0000001fff0e7819 */ /* 0x000fe2000001145b */
[----:B------:R-:W-:Y:S01]  /*1e60*/  ULDC.64 UR8, c[0x0][0x5d0] ;  /* 0x0001740000087ab9 */ /* 0x000fe20000000a00 */
[----:B------:R-:W-:Y:S01]  /*1e70*/  LOP3.LUT R3, R8, 0x40, R3, 0xe2, !PT ;  /* 0x0000004008037812 */ /* 0x000fe200078ee203 */
[----:B------:R-:W-:Y:S01]  /*1e80*/  IMAD.SHL.U32 R8, R18, 0x2, RZ ;  /* 0x0000000212087824 */ /* 0x000fe200078e00ff */
[----:B------:R-:W-:Y:S01]  /*1e90*/  UIMAD.WIDE.U32 UR4, UR4, -0x6db6db6d, URZ ;  /* 0x92492493040478a5 */ /* 0x000fe2000f8e003f */
[----:B------:R-:W-:Y:S01]  /*1ea0*/  IMAD R0, R0, -0x40, R5 ;  /* 0xffffffc000007824 */ /* 0x000fe200078e0205 */
[----:B------:R-:W-:Y:S01]  /*1eb0*/  USEL UR6, URZ, 0x1, !UP0 ;  /* 0x000000013f067887 */ /* 0x000fe2000c000000 */
[----:B---3--:R-:W-:Y:S01]  /*1ec0*/  IMAD R12, R4, -0x2, R7 ;  /* 0xfffffffe040c7824 */ /* 0x008fe200078e0207 */
[C---:B------:R-:W-:Y:S01]  /*1ed0*/  ISETP.GE.AND P0, PT, R93.reuse, R7, PT ;  /* 0x000000075d00720c */ /* 0x040fe20003f06270 */
[----:B------:R-:W-:Y:S01]  /*1ee0*/  IMAD.SHL.U32 R7, R92, 0x80, RZ ;  /* 0x000000805c077824 */ /* 0x000fe200078e00ff */
[----:B------:R-:W-:Y:S01]  /*1ef0*/  LOP3.LUT R8, R93, 0x6, R8, 0xf8, !PT ;  /* 0x000000065d087812 */ /* 0x000fe200078ef808 */
[----:B------:R-:W-:Y:S01]  /*1f00*/  IMAD R4, R14, UR8, RZ ;  /* 0x000000080e047c24 */ /* 0x000fe2000f8e02ff */
[----:B------:R-:W-:Y:S01]  /*1f10*/  USHF.R.U32.HI UR4, URZ, 0x2, UR5 ;  /* 0x000000023f047899 */ /* 0x000fe20008011605 */
[----:B------:R-:W-:Y:S01]  /*1f20*/  IMAD.WIDE R10, R92, 0x80, RZ ;  /* 0x000000805c0a7825 */ /* 0x000fe200078e02ff */
[----:B------:R-:W-:Y:S01]  /*1f30*/  ISETP.GE.OR P0, PT, R7, UR7, P0 ;  /* 0x0000000707007c0c */ /* 0x000fe20008706670 */
[----:B------:R-:W-:Y:S01]  /*1f40*/  ULOP3.LUT UR38, UR38, UR6, URZ, 0x3c, !UPT ;  /* 0x0000000626267292 */ /* 0x000fe2000f8e3c3f */
[----:B------:R-:W-:Y:S01]  /*1f50*/  SHF.R.S32.HI R9, RZ, 0x1f, R8 ;  /* 0x0000001fff097819 */ /* 0x000fe20000011408 */
[----:B------:R-:W-:Y:S01]  /*1f60*/  IMAD R13, R91, UR9, R4 ;  /* 0x000000095b0d7c24 */ /* 0x000fe2000f8e0204 */
[----:B------:R-:W-:Y:S01]  /*1f70*/  UIMAD UR39, UR4, -0xe, UR39 ;  /* 0xfffffff2042778a4 */ /* 0x000fe2000f8e0227 */
[----:B------:R-:W-:Y:S01]  /*1f80*/  IADD3 R96, -R7, UR7, R0 ;  /* 0x0000000707607c10 */ /* 0x000fe2000fffe100 */
[----:B------:R-:W-:Y:S01]  /*1f90*/  @UP1 ULOP3.LUT UR38, UR38, 0x1, UR4, 0x78, !UPT ;  /* 0x0000000126261892 */ /* 0x000fe2000f8e7804 */
[----:B------:R-:W-:Y:S01]  /*1fa0*/  IMAD.WIDE.U32 R4, R91, UR8, R8 ;  /* 0x000000085b047c25 */ /* 0x000fe2000f8e0008 */
[----:B------:R-:W-:-:S03]  /*1fb0*/  LOP3.LUT R21, R10, R3, R6, 0xfe, !PT ;  /* 0x000000030a157212 */ /* 0x000fc600078efe06 */
[----:B------:R-:W-:Y:S02]  /*1fc0*/  IMAD.IADD R5, R5, 0x1, R13 ;  /* 0x0000000105057824 */ /* 0x000fe400078e020d */
[----:B------:R-:W-:Y:S02]  /*1fd0*/  IMAD.IADD R3, R12, 0x1, -R93 ;  /* 0x000000010c037824 */ /* 0x000fe400078e0a5d */
[----:B------:R-:W-:Y:S01]  /*1fe0*/  IMAD.MOV.U32 R0, RZ, RZ, -0x1 ;  /* 0xffffffffff007424 */ /* 0x000fe200078e00ff */
[----:B------:R-:W-:Y:S06]  /*1ff0*/  @P0 BRA `(.L_x_35) ;  /* 0x0000003000a00947 */ /* 0x000fec0003800000 */
[----:B------:R-:W0:Y:S01]  /*2000*/  LDC.64 R12, c[0x0][0x5c8] ;  /* 0x00017200ff0c7b82 */ /* 0x000e220000000a00 */
[----:B------:R-:W-:Y:S01]  /*2010*/  ULDC.64 UR4, c[0x0][0x5c0] ;  /* 0x0001700000047ab9 */ /* 0x000fe20000000a00 */
[----:B------:R-:W-:Y:S01]  /*2020*/  BSSY B0, `(.L_x_35) ;  /* 0x0000325000007945 */ /* 0x000fe20003800000 */
[-C--:B0-----:R-:W-:Y:S02]  /*2030*/  IMAD R6, R11, R12.reuse, RZ ;  /* 0x0000000c0b067224 */ /* 0x081fe400078e02ff */
[----:B------:R-:W-:-:S04]  /*2040*/  IMAD.WIDE.U32 R4, R21, R12, R4 ;  /* 0x0000000c15047225 */ /* 0x000fc800078e0004 */
[----:B------:R-:W-:Y:S01]  /*2050*/  IMAD R7, R21, R13, R6 ;  /* 0x0000000d15077224 */ /* 0x000fe200078e0206 */
[----:B------:R-:W-:-:S03]  /*2060*/  IADD3 R4, P0, R4, UR4, RZ ;  /* 0x0000000404047c10 */ /* 0x000fc6000ff1e0ff */
[----:B------:R-:W-:Y:S01]  /*2070*/  IMAD.IADD R7, R5, 0x1, R7 ;  /* 0x0000000105077824 */ /* 0x000fe200078e0207 */
[----:B------:R-:W-:-:S04]  /*2080*/  LEA R6, P1, R12, R4, 0x3 ;  /* 0x000000040c067211 */ /* 0x000fc800078218ff */
[----:B------:R-:W-:Y:S02]  /*2090*/  IADD3.X R5, R7, UR5, RZ, P0, !PT ;  /* 0x0000000507057c10 */ /* 0x000fe400087fe4ff */
[----:B-----5:R-:W-:Y:S02]  /*20a0*/  ISETP.NE.AND P0, PT, R89, RZ, PT ;  /* 0x000000ff5900720c */ /* 0x020fe40003f05270 */
[----:B------:R-:W-:-:S11]  /*20b0*/  LEA.HI.X R7, R12, R5, R13, 0x3, P1 ;  /* 0x000000050c077211 */ /* 0x000fd600008f1c0d */
[----:B------:R-:W-:Y:S05]  /*20c0*/  @!P0 BRA `(.L_x_36) ;  /* 0x0000002400608947 */ /* 0x000fea0003800000 */
[----:B------:R-:W0:Y:S01]  /*20d0*/  LDC.64 R92, c[0x0][0x5b0] ;  /* 0x00016c00ff5c7b82 */ /* 0x000e220000000a00 */
[----:B------:R-:W-:Y:S01]  /*20e0*/  ULDC.64 UR4, c[0x0][0x5b8] ;  /* 0x00016e0000047ab9 */ /* 0x000fe20000000a00 */
[----:B------:R-:W-:Y:S01]  /*20f0*/  ISETP.GE.AND P1, PT, R96, 0x1, PT ;  /* 0x000000016000780c */ /* 0x000fe20003f26270 */
[----:B------:R-:W-:Y:S01]  /*2100*/  IMAD R10, R14, UR4, RZ ;  /* 0x000000040e0a7c24 */ /* 0x000fe2000f8e02ff */
[----:B------:R-:W-:Y:S01]  /*2110*/  BSSY B1, `(.L_x_37) ;  /* 0x000000e000017945 */ /* 0x000fe20003800000 */
[----:B------:R-:W-:Y:S01]  /*2120*/  IMAD.WIDE.U32 R14, R91, UR4, R8 ;  /* 0x000000045b0e7c25 */ /* 0x000fe2000f8e0008 */
[----:B------:R-:W-:Y:S02]  /*2130*/  ISETP.LT.OR P5, PT, R3, 0x1, !P1 ;  /* 0x000000010300780c */ /* 0x000fe40004fa1670 */
[----:B------:R-:W1:Y:S01]  /*2140*/  LDC.64 R94, c[0x0][0x5a8] ;  /* 0x00016a00ff5e7b82 */ /* 0x000e620000000a00 */
[----:B------:R-:W-:Y:S02]  /*2150*/  IMAD R13, R91, UR5, R10 ;  /* 0x000000055b0d7c24 */ /* 0x000fe4000f8e020a */
[----:B------:R-:W-:-:S02]  /*2160*/  IMAD.MOV.U32 R12, RZ, RZ, R14 ;  /* 0x000000ffff0c7224 */ /* 0x000fc400078e000e */
[----:B------:R-:W-:Y:S02]  /*2170*/  IMAD.IADD R13, R15, 0x1, R13 ;  /* 0x000000010f0d7824 */ /* 0x000fe400078e020d */
[-C--:B0-----:R-:W-:Y:S02]  /*2180*/  IMAD R10, R11, R92.reuse, RZ ;  /* 0x0000005c0b0a7224 */ /* 0x081fe400078e02ff */
[----:B------:R-:W-:-:S04]  /*2190*/  IMAD.WIDE.U32 R8, R21, R92, R12 ;  /* 0x0000005c15087225 */ /* 0x000fc800078e000c */
[----:B------:R-:W-:Y:S01]  /*21a0*/  IMAD R91, R21, R93, R10 ;  /* 0x0000005d155b7224 */ /* 0x000fe200078e020a */
[----:B-1----:R-:W-:-:S04]  /*21b0*/  IADD3 R8, P0, R8, R94, RZ ;  /* 0x0000005e08087210 */ /* 0x002fc80007f1e0ff */
[----:B------:R-:W-:Y:S01]  /*21c0*/  IADD3.X R9, R95, R9, R91, P0, !PT ;  /* 0x000000095f097210 */ /* 0x000fe200007fe45b */
[----:B------:R-:W-:Y:S08]  /*21d0*/  @P5 BRA `(.L_x_38) ;  /* 0x0000000000045947 */ /* 0x000ff00003800000 */
[----:B------:R0:W5:Y:S02]  /*21e0*/  LDG.E.U8 R90, desc[UR36][R8.64] ;  /* 0x00000024085a7981 */ /* 0x000164000c1e1100 */
.L_x_38:
[----:B------:R-:W-:Y:S05]  /*21f0*/  BSYNC B1 ;  /* 0x0000000000017941 */ /* 0x000fea0003800000 */
.L_x_37:
[----:B-----5:R-:W-:Y:S01]  /*2200*/  LOP3.LUT R15, R90, 0xffff, RZ, 0xc0, !PT ;  /* 0x0000ffff5a0f7812 */ /* 0x020fe200078ec0ff */
[C---:B------:R-:W-:Y:S01]  /*2210*/  IMAD.SHL.U32 R10, R92.reuse, 0x8, RZ ;  /* 0x000000085c0a7824 */ /* 0x040fe200078e00ff */
[----:B------:R-:W-:Y:S01]  /*2220*/  SHF.L.U64.HI R11, R92, 0x3, R93 ;  /* 0x000000035c0b7819 */ /* 0x000fe2000001025d */
[----:B------:R-:W-:Y:S01]  /*2230*/  BSSY B1, `(.L_x_39) ;  /* 0x000000e000017945 */ /* 0x000fe20003800000 */
[----:B------:R-:W-:Y:S02]  /*2240*/  PRMT R20, R15, 0x8880, RZ ;  /* 0x000088800f147816 */ /* 0x000fe400000000ff */
[----:B------:R-:W-:Y:S01]  /*2250*/  ISETP.LT.OR P2, PT, R3, 0x2, !P1 ;  /* 0x000000020300780c */ /* 0x000fe20004f41670 */
[----:B------:R-:W-:Y:S01]  /*2260*/  IMAD.WIDE.U32 R10, R21, R92, R10 ;  /* 0x0000005c150a7225 */ /* 0x000fe200078e000a */
[----:B------:R-:W-:-:S03]  /*2270*/  ISETP.GE.AND P0, PT, R96, 0x9, PT ;  /* 0x000000096000780c */ /* 0x000fc60003f06270 */
[----:B------:R-:W-:Y:S01]  /*2280*/  IMAD R15, R20, R89, RZ ;  /* 0x00000059140f7224 */ /* 0x000fe200078e02ff */
[----:B------:R-:W-:Y:S01]  /*2290*/  IADD3 R10, P3, P4, R14, R94, R10 ;  /* 0x0000005e0e0a7210 */ /* 0x000fe20007c7e00a */
[----:B------:R-:W-:Y:S02]  /*22a0*/  IMAD.IADD R20, R91, 0x1, R11 ;  /* 0x000000015b147824 */ /* 0x000fe400078e020b */
[----:B------:R-:W-:-:S05]  /*22b0*/  @!P5 IMAD R21, R24, R88, R15 ;  /* 0x000000581815d224 */ /* 0x000fca00078e020f */
[----:B------:R1:W-:Y:S01]  /*22c0*/  @!P5 STG.E.U8 desc[UR36][R4.64], R21 ;  /* 0x000000150400d986 */ /* 0x0003e2000c101124 */
[----:B------:R-:W-:Y:S05]  /*22d0*/  @P2 BRA `(.L_x_40) ;  /* 0x00000000000c2947 */ /* 0x000fea0003800000 */
[----:B------:R-:W2:Y:S02]  /*22e0*/  LDG.E.U8 R90, desc[UR36][R8.64+0x1] ;  /* 0x00000124085a7981 */ /* 0x000ea4000c1e1100 */
[----:B--2---:R-:W-:-:S05]  /*22f0*/  PRMT R14, R90, 0x8880, RZ ;  /* 0x000088805a0e7816 */ /* 0x004fca00000000ff */
[----:B------:R-:W-:-:S07]  /*2300*/  IMAD R15, R14, R89, RZ ;  /* 0x000000590e0f7224 */ /* 0x000fce00078e02ff */
.L_x_40:
[----:B------:R-:W-:Y:S05]  /*2310*/  BSYNC B1 ;  /* 0x0000000000017941 */ /* 0x000fea0003800000 */
.L_x_39:
[----:B------:R-:W-:Y:S01]  /*2320*/  ISETP.LT.OR P5, PT, R3, 0x1, !P0 ;  /* 0x000000010300780c */ /* 0x000fe200047a1670 */
[----:B------:R-:W-:Y:S01]  /*2330*/  @!P2 IMAD R25, R25, R88, R15 ;  /* 0x000000581919a224 */ /* 0x000fe200078e020f */
[----:B------:R-:W-:Y:S01]  /*2340*/  BSSY B1, `(.L_x_41) ;  /* 0x000000a000017945 */ /* 0x000fe20003800000 */
[----:B------:R-:W-:Y:S02]  /*2350*/  IADD3.X R11, R13, R95, R20, P3, P4 ;  /* 0x0000005f0d0b7210 */ /* 0x000fe40001fe8414 */
[C---:B------:R-:W-:Y:S01]  /*2360*/  ISETP.LT.OR P3, PT, R3.reuse, 0x2, !P0 ;  /* 0x000000020300780c */ /* 0x040fe20004761670 */
[----:B------:R2:W-:Y:S01]  /*2370*/  @!P2 STG.E.U8 desc[UR36][R4.64+0x1], R25 ;  /* 0x000001190400a986 */ /* 0x0005e2000c101124 */
[C---:B------:R-:W-:Y:S02]  /*2380*/  ISETP.LT.OR P4, PT, R3.reuse, 0x9, !P1 ;  /* 0x000000090300780c */ /* 0x040fe40004f81670 */
[----:B------:R-:W-:-:S04]  /*2390*/  ISETP.LT.OR P2, PT, R3, 0xa, !P1 ;  /* 0x0000000a0300780c */ /* 0x000fc80004f41670 */
[----:B------:R-:W-:Y:S09]  /*23a0*/  @P5 BRA `(.L_x_42) ;  /* 0x00000000000c5947 */ /* 0x000ff20003800000 */
[----:B------:R-:W3:Y:S02]  /*23b0*/  LDG.E.U8 R90, desc[UR36][R10.64] ;  /* 0x000000240a5a7981 */ /* 0x000ee4000c1e1100 */
[----:B---3--:R-:W-:-:S05]  /*23c0*/  PRMT R12, R90, 0x8880, RZ ;  /* 0x000088805a0c7816 */ /* 0x008fca00000000ff */
[----:B------:R-:W-:-:S07]  /*23d0*/  IMAD R15, R12, R89, RZ ;  /* 0x000000590c0f7224 */ /* 0x000fce00078e02ff */
.L_x_42:
[----:B------:R-:W-:Y:S05]  /*23e0*/  BSYNC B1 ;  /* 0x0000000000017941 */ /* 0x000fea0003800000 */
.L_x_41:
[----:B------:R-:W-:Y:S01]  /*23f0*/  @!P5 IMAD R13, R26, R88, R15 ;  /* 0x000000581a0dd224 */ /* 0x000fe200078e020f */
[----:B------:R-:W-:Y:S04]  /*2400*/  BSSY B1, `(.L_x_43) ;  /* 0x0000006000017945 */ /* 0x000fe80003800000 */
[----:B------:R3:W-:Y:S01]  /*2410*/  @!P5 STG.E.U8 desc[UR36][R6.64], R13 ;  /* 0x0000000d0600d986 */ /* 0x0007e2000c101124 */
[----:B------:R-:W-:Y:S05]  /*2420*/  @P3 BRA `(.L_x_44) ;  /* 0x00000000000c3947 */ /* 0x000fea0003800000 */
[----:B------:R-:W4:Y:S02]  /*2430*/  LDG.E.U8 R90, desc[UR36][R10.64+0x1] ;  /* 0x000001240a5a7981 */ /* 0x000f24000c1e1100 */
[----:B----4-:R-:W-:-:S05]  /*2440*/  PRMT R12, R90, 0x8880, RZ ;  /* 0x000088805a0c7816 */ /* 0x010fca00000000ff */
[----:B------:R-:W-:-:S07]  /*2450*/  IMAD R15, R12, R89, RZ ;  /* 0x000000590c0f7224 */ /* 0x000fce00078e02ff */
.L_x_44:
[----:B------:R-:W-:Y:S05]  /*2460*/  BSYNC B1 ;  /* 0x0000000000017941 */ /* 0x000fea0003800000 */
.L_x_43:
[----:B------:R-:W-:Y:S01]  /*2470*/  @!P3 IMAD R27, R27, R88, R15 ;  /* 0x000000581b1bb224 */ /* 0x000fe200078e020f */
[----:B------:R-:W-:Y:S04]  /*2480*/  BSSY B1, `(.L_x_45) ;  /* 0x0000006000017945 */ /* 0x000fe80003800000 */
[----:B------:R4:W-:Y:S01]  /*2490*/  @!P3 STG.E.U8 desc[UR36][R6.64+0x1], R27 ;  /* 0x0000011b0600b986 */ /* 0x0009e2000c101124 */
[----:B------:R-:W-:Y:S05]  /*24a0*/  @P4 BRA `(.L_x_46) ;  /* 0x00000000000c4947 */ /* 0x000fea0003800000 */
[----:B------:R-:W5:Y:S02]  /*24b0*/  LDG.E.U8 R90, desc[UR36][R8.64+0x8] ;  /* 0x00000824085a7981 */ /* 0x000f64000c1e1100 */
[----:B-----5:R-:W-:-:S05]  /*24c0*/  PRMT R12, R90, 0x8880, RZ ;  /* 0x000088805a0c7816 */ /* 0x020fca00000000ff */
[----:B------:R-:W-:-:S07]  /*24d0*/  IMAD R15, R12, R89, RZ ;  /* 0x000000590c0f7224 */ /* 0x000fce00078e02ff */
.L_x_46:
[----:B------:R-:W-:Y:S05]  /*24e0*/  BSYNC B1 ;  /* 0x0000000000017941 */ /* 0x000fea0003800000 */
.L_x_45:
[----:B---3--:R-:W-:Y:S01]  /*24f0*/  @!P4 IMAD R13, R28, R88, R15 ;  /* 0x000000581c0dc224 */ /* 0x008fe200078e020f */
[----:B------:R-:W-:Y:S04]  /*2500*/  BSSY B1, `(.L_x_47) ;  /* 0x0000006000017945 */ /* 0x000fe80003800000 */
[----:B------:R3:W-:Y:S01]  /*2510*/  @!P4 STG.E.U8 desc[UR36][R4.64+0x8], R13 ;  /* 0x0000080d0400c986 */ /* 0x0007e2000c101124 */
[----:B------:R-:W-:Y:S05]  /*2520*/  @P2 BRA `(.L_x_48) ;  /* 0x00000000000c2947 */ /* 0x000fea0003800000 */
[----:B------:R-:W5:Y:S02]  /*2530*/  LDG.E.U8 R90, desc[UR36][R8.64+0x9] ;  /* 0x00000924085a7981 */ /* 0x000f64000c1e1100 */
[----:B-----5:R-:W-:-:S05]  /*2540*/  PRMT R12, R90, 0x8880, RZ ;  /* 0x000088805a0c7816 */ /* 0x020fca00000000ff */
[----:B------:R-:W-:-:S07]  /*2550*/  IMAD R15, R12, R89, RZ ;  /* 0x000000590c0f7224 */ /* 0x000fce00078e02ff */
.L_x_48:
[----:B------:R-:W-:Y:S05]  /*2560*/  BSYNC B1 ;  /* 0x0000000000017941 */ /* 0x000fea0003800000 */
.L_x_47:
[----:B------:R-:W-:Y:S01]  /*2570*/  ISETP.LT.OR P4, PT, R3, 0x9, !P0 ;  /* 0x000000090300780c */ /* 0x000fe20004781670 */
[----:B------:R-:W-:Y:S01]  /*2580*/  @!P2 IMAD R29, R29, R88, R15 ;  /* 0x000000581d1da224 */ /* 0x000fe200078e020f */
[----:B------:R-:W-:Y:S01]  /*2590*/  BSSY B1, `(.L_x_49) ;  /* 0x0000009000017945 */ /* 0x000fe20003800000 */
[C---:B------:R-:W-:Y:S02]  /*25a0*/  ISETP.LT.OR P3, PT, R3.reuse, 0xa, !P0 ;  /* 0x0000000a0300780c */ /* 0x040fe40004761670 */
[C---:B------:R-:W-:Y:S01]  /*25b0*/  ISETP.LT.OR P5, PT, R3.reuse, 0x11, !P1 ;  /* 0x000000110300780c */ /* 0x040fe20004fa1670 */
[----:B------:R0:W-:Y:S01]  /*25c0*/  @!P2 STG.E.U8 desc[UR36][R4.64+0x9], R29 ;  /* 0x0000091d0400a986 */ /* 0x0001e2000c101124 */
[----:B------:R-:W-:-:S06]  /*25d0*/  ISETP.LT.OR P2, PT, R3, 0x12, !P1 ;  /* 0x000000120300780c */ /* 0x000fcc0004f41670 */
[----:B------:R-:W-:Y:S07]  /*25e0*/  @P4 BRA `(.L_x_50) ;  /* 0x00000000000c4947 */ /* 0x000fee0003800000 */
[----:B------:R-:W5:Y:S02]  /*25f0*/  LDG.E.U8 R90, desc[UR36][R10.64+0x8] ;  /* 0x000008240a5a7981 */ /* 0x000f64000c1e1100 */
[----:B-----5:R-:W-:-:S05]  /*2600*/  PRMT R12, R90, 0x8880, RZ ;  /* 0x000088805a0c7816 */ /* 0x020fca00000000ff */
[----:B------:R-:W-:-:S07]  /*2610*/  IMAD R15, R12, R89, RZ ;  /* 0x000000590c0f7224 */ /* 0x000fce00078e02ff */
.L_x_50:
[----:B------:R-:W-:Y:S05]  /*2620*/  BSYNC B1 ;  /* 0x0000000000017941 */ /* 0x000fea0003800000 */
.L_x_49:
[----:B---3--:R-:W-:Y:S01]  /*2630*/  @!P4 IMAD R13, R30, R88, R15 ;  /* 0x000000581e0dc224 */ /* 0x008fe200078e020f */
[----:B------:R-:W-:Y:S04]  /*2640*/  BSSY B1, `(.L_x_51) ;  /* 0x0000006000017945 */ /* 0x000fe80003800000 */
[----:B------:R3:W-:Y:S01]  /*2650*/  @!P4 STG.E.U8 desc[UR36][R6.64+0x8], R13 ;  /* 0x0000080d0600c986 */ /* 0x0007e2000c101124 */
[----:B------:R-:W-:Y:S05]  /*2660*/  @P3 BRA `(.L_x_52) ;  /* 0x00000000000c3947 */ /* 0x000fea0003800000 */
[----:B------:R-:W5:Y:S02]  /*2670*/  LDG.E.U8 R90, desc[UR36][R10.64+0x9] ;  /* 0x000009240a5a7981 */ /* 0x000f64000c1e1100 */
[----:B-----5:R-:W-:-:S05]  /*2680*/  PRMT R12, R90, 0x8880, RZ ;  /* 0x000088805a0c7816 */ /* 0x020fca00000000ff */
[----:B------:R-:W-:-:S07]  /*2690*/  IMAD R15, R12, R89, RZ ;  /* 0x000000590c0f7224 */ /* 0x000fce00078e02ff */
.L_x_52:
[----:B------:R-:W-:Y:S05]  /*26a0*/  BSYNC B1 ;  /* 0x0000000000017941 */ /* 0x000fea0003800000 */
.L_x_51:
[----:B------:R-:W-:Y:S01]  /*26b0*/  @!P3 IMAD R31, R31, R88, R15 ;  /* 0x000000581f1fb224 */ /* 0x000fe200078e020f */
[----:B------:R-:W-:Y:S04]  /*26c0*/  BSSY B1, `(.L_x_53) ;  /* 0x0000006000017945 */ /* 0x000fe80003800000 */
[----:B------:R0:W-:Y:S01]  /*26d0*/  @!P3 STG.E.U8 desc[UR36][R6.64+0x9], R31 ;  /* 0x0000091f0600b986 */ /* 0x0001e2000c101124 */
[----:B------:R-:W-:Y:S05]  /*26e0*/  @P5 BRA `(.L_x_54) ;  /* 0x00000000000c5947 */ /* 0x000fea0003800000 */
[----:B------:R-:W5:Y:S02]  /*26f0*/  LDG.E.U8 R90, desc[UR36][R8.64+0x10] ;  /* 0x00001024085a7981 */ /* 0x000f64000c1e1100 */
[----:B-----5:R-:W-:-:S05]  /*2700*/  PRMT R12, R90, 0x8880, RZ ;  /* 0x000088805a0c7816 */ /* 0x020fca00000000ff */
[----:B------:R-:W-:-:S07]  /*2710*/  IMAD R15, R12, R89, RZ ;  /* 0x000000590c0f7224 */ /* 0x000fce00078e02ff */
.L_x_54:
[----:B------:R-:W-:Y:S05]  /*2720*/  BSYNC B1 ;  /* 0x0000000000017941 */ /* 0x000fea0003800000 */
.L_x_53:
[----:B---3--:R-:W-:Y:S01]  /*2730*/  @!P5 IMAD R13, R32, R88, R15 ;  /* 0x00000058200dd224 */ /* 0x008fe200078e020f */
[----:B------:R-:W-:Y:S04]  /*2740*/  BSSY B1, `(.L_x_55) ;  /* 0x0000006000017945 */ /* 0x000fe80003800000 */
[----:B------:R3:W-:Y:S01]  /*2750*/  @!P5 STG.E.U8 desc[UR36][R4.64+0x10], R13 ;  /* 0x0000100d0400d986 */ /* 0x0007e2000c101124 */
[----:B------:R-:W-:Y:S05]  /*2760*/  @P2 BRA `(.L_x_56) ;  /* 0x00000000000c2947 */ /* 0x000fea0003800000 */
[----:B------:R-:W5:Y:S02]  /*2770*/  LDG.E.U8 R90, desc[UR36][R8.64+0x11] ;  /* 0x00001124085a7981 */ /* 0x000f64000c1e1100 */
[----:B-----5:R-:W-:-:S05]  /*2780*/  PRMT R12, R90, 0x8880, RZ ;  /* 0x000088805a0c7816 */ /* 0x020fca00000000ff */
[----:B------:R-:W-:-:S07]  /*2790*/  IMAD R15, R12, R89, RZ ;  /* 0x000000590c0f7224 */ /* 0x000fce00078e02ff */
.L_x_56:
[----:B------:R-:W-:Y:S05]  /*27a0*/  BSYNC B1 ;  /* 0x0000000000017941 */ /* 0x000fea0003800000 */
.L_x_55:
        /* <DEDUP_REMOVED lines=11> */
.L_x_58:
[----:B------:R-:W-:Y:S05]  /*2860*/  BSYNC B1 ;  /* 0x0000000000017941 */ /* 0x000fea0003800000 */
.L_x_57:
[----:B---3--:R-:W-:Y:S01]  /*2870*/  @!P4 IMAD R13, R34, R88, R15 ;  /* 0x00000058220dc224 */ /* 0x008fe200078e020f */
[----:B------:R-:W-:Y:S04]  /*2880*/  BSSY B1, `(.L_x_59) ;  /* 0x0000006000017945 */ /* 0x000fe80003800000 */
[----:B------:R3:W-:Y:S01]  /*2890*/  @!P4 STG.E.U8 desc[UR36][R6.64+0x10], R13 ;  /* 0x0000100d0600c986 */ /* 0x0007e2000c101124 */
[----:B------:R-:W-:Y:S05]  /*28a0*/  @P3 BRA `(.L_x_60) ;  /* 0x00000000000c3947 */ /* 0x000fea0003800000 */
[----:B------:R-:W5:Y:S02]  /*28b0*/  LDG.E.U8 R90, desc[UR36][R10.64+0x11] ;  /* 0x000011240a5a7981 */ /* 0x000f64000c1e1100 */
[----:B-----5:R-:W-:-:S05]  /*28c0*/  PRMT R12, R90, 0x8880, RZ ;  /* 0x000088805a0c7816 */ /* 0x020fca00000000ff */
[----:B------:R-:W-:-:S07]  /*28d0*/  IMAD R15, R12, R89, RZ ;  /* 0x000000590c0f7224 */ /* 0x000fce00078e02ff */
.L_x_60:
[----:B------:R-:W-:Y:S05]  /*28e0*/  BSYNC B1 ;  /* 0x0000000000017941 */ /* 0x000fea0003800000 */
.L_x_59:
[----:B------:R-:W-:Y:S01]  /*28f0*/  @!P3 IMAD R35, R35, R88, R15 ;  /* 0x000000582323b224 */ /* 0x000fe200078e020f */
[----:B------:R-:W-:Y:S04]  /*2900*/  BSSY B1, `(.L_x_61) ;  /* 0x0000006000017945 */ /* 0x000fe80003800000 */
[----:B------:R0:W-:Y:S01]  /*2910*/  @!P3 STG.E.U8 desc[UR36][R6.64+0x11], R35 ;  /* 0x000011230600b986 */ /* 0x0001e2000c101124 */
[----:B------:R-:W-:Y:S05]  /*2920*/  @P5 BRA `(.L_x_62) ;  /* 0x00000000000c5947 */ /* 0x000fea0003800000 */
[----:B------:R-:W5:Y:S02]  /*2930*/  LDG.E.U8 R90, desc[UR36][R8.64+0x18] ;  /* 0x00001824085a7981 */ /* 0x000f64000c1e1100 */
[----:B-----5:R-:W-:-:S05]  /*2940*/  PRMT R12, R90, 0x8880, RZ ;  /* 0x000088805a0c7816 */ /* 0x020fca00000000ff */
[----:B------:R-:W-:-:S07]  /*2950*/  IMAD R15, R12, R89, RZ ;  /* 0x000000590c0f7224 */ /* 0x000fce00078e02ff */
.L_x_62:
[----:B------:R-:W-:Y:S05]  /*2960*/  BSYNC B1 ;  /* 0x0000000000017941 */ /* 0x000fea0003800000 */
.L_x_61:
[----:B---3--:R-:W-:Y:S01]  /*2970*/  @!P5 IMAD R13, R36, R88, R15 ;  /* 0x00000058240dd224 */ /* 0x008fe200078e020f */
[----:B------:R-:W-:Y:S04]  /*2980*/  BSSY B1, `(.L_x_63) ;  /* 0x0000006000017945 */ /* 0x000fe80003800000 */
[----:B------:R3:W-:Y:S01]  /*2990*/  @!P5 STG.E.U8 desc[UR36][R4.64+0x18], R13 ;  /* 0x0000180d0400d986 */ /* 0x0007e2000c101124 */
[----:B------:R-:W-:Y:S05]  /*29a0*/  @P2 BRA `(.L_x_64) ;  /* 0x00000000000c2947 */ /* 0x000fea0003800000 */
[----:B------:R-:W5:Y:S02]  /*29b0*/  LDG.E.U8 R90, desc[UR36][R8.64+0x19] ;  /* 0x00001924085a7981 */ /* 0x000f64000c1e1100 */
[----:B-----5:R-:W-:-:S05]  /*29c0*/  PRMT R12, R90, 0x8880, RZ ;  /* 0x000088805a0c7816 */ /* 0x020fca00000000ff */
[----:B------:R-:W-:-:S07]  /*29d0*/  IMAD R15, R12, R89, RZ ;  /* 0x000000590c0f7224 */ /* 0x000fce00078e02ff */
.L_x_64:
[----:B------:R-:W-:Y:S05]  /*29e0*/  BSYNC B1 ;  /* 0x0000000000017941 */ /* 0x000fea0003800000 */
.L_x_63:
        /* <DEDUP_REMOVED lines=11> */
.L_x_66:
[----:B------:R-:W-:Y:S05]  /*2aa0*/  BSYNC B1 ;  /* 0x0000000000017941 */ /* 0x000fea0003800000 */
.L_x_65:
[----:B---3--:R-:W-:Y:S01]  /*2ab0*/  @!P4 IMAD R13, R38, R88, R15 ;  /* 0x00000058260dc224 */ /* 0x008fe200078e020f */
[----:B------:R-:W-:Y:S04]  /*2ac0*/  BSSY B1, `(.L_x_67) ;  /* 0x0000006000017945 */ /* 0x000fe80003800000 */
[----:B------:R3:W-:Y:S01]  /*2ad0*/  @!P4 STG.E.U8 desc[UR36][R6.64+0x18], R13 ;  /* 0x0000180d0600c986 */ /* 0x0007e2000c101124 */
[----:B------:R-:W-:Y:S05]  /*2ae0*/  @P3 BRA `(.L_x_68) ;  /* 0x00000000000c3947 */ /* 0x000fea0003800000 */
[----:B------:R-:W5:Y:S02]  /*2af0*/  LDG.E.U8 R90, desc[UR36][R10.64+0x19] ;  /* 0x000019240a5a7981 */ /* 0x000f64000c1e1100 */
[----:B-----5:R-:W-:-:S05]  /*2b00*/  PRMT R12, R90, 0x8880, RZ ;  /* 0x000088805a0c7816 */ /* 0x020fca00000000ff */
[----:B------:R-:W-:-:S07]  /*2b10*/  IMAD R15, R12, R89, RZ ;  /* 0x000000590c0f7224 */ /* 0x000fce00078e02ff */
.L_x_68:
[----:B------:R-:W-:Y:S05]  /*2b20*/  BSYNC B1 ;  /* 0x0000000000017941 */ /* 0x000fea0003800000 */
.L_x_67:
[----:B------:R-:W-:Y:S01]  /*2b30*/  @!P3 IMAD R39, R39, R88, R15 ;  /* 0x000000582727b224 */ /* 0x000fe200078e020f */
[----:B------:R-:W-:Y:S04]  /*2b40*/  BSSY B1, `(.L_x_69) ;  /* 0x0000006000017945 */ /* 0x000fe80003800000 */
[----:B------:R0:W-:Y:S01]  /*2b50*/  @!P3 STG.E.U8 desc[UR36][R6.64+0x19], R39 ;  /* 0x000019270600b986 */ /* 0x0001e2000c101124 */
[----:B------:R-:W-:Y:S05]  /*2b60*/  @P5 BRA `(.L_x_70) ;  /* 0x00000000000c5947 */ /* 0x000fea0003800000 */
[----:B------:R-:W5:Y:S02]  /*2b70*/  LDG.E.U8 R90, desc[UR36][R8.64+0x20] ;  /* 0x00002024085a7981 */ /* 0x000f64000c1e1100 */
[----:B-----5:R-:W-:-:S05]  /*2b80*/  PRMT R12, R90, 0x8880, RZ ;  /* 0x000088805a0c7816 */ /* 0x020fca00000000ff */
[----:B------:R-:W-:-:S07]  /*2b90*/  IMAD R15, R12, R89, RZ ;  /* 0x000000590c0f7224 */ /* 0x000fce00078e02ff */
.L_x_70:
[----:B------:R-:W-:Y:S05]  /*2ba0*/  BSYNC B1 ;  /* 0x0000000000017941 */ /* 0x000fea0003800000 */
.L_x_69:
[----:B---3--:R-:W-:Y:S01]  /*2bb0*/  @!P5 IMAD R13, R40, R88, R15 ;  /* 0x00000058280dd224 */ /* 0x008fe200078e020f */
[----:B------:R-:W-:Y:S04]  /*2bc0*/  BSSY B1, `(.L_x_71) ;  /* 0x0000006000017945 */ /* 0x000fe80003800000 */
[----:B------:R3:W-:Y:S01]  /*2bd0*/  @!P5 STG.E.U8 desc[UR36][R4.64+0x20], R13 ;  /* 0x0000200d0400d986 */ /* 0x0007e2000c101124 */
[----:B------:R-:W-:Y:S05]  /*2be0*/  @P2 BRA `(.L_x_72) ;  /* 0x00000000000c2947 */ /* 0x000fea0003800000 */
[----:B------:R-:W5:Y:S02]  /*2bf0*/  LDG.E.U8 R90, desc[UR36][R8.64+0x21] ;  /* 0x00002124085a7981 */ /* 0x000f64000c1e1100 */
[----:B-----5:R-:W-:-:S05]  /*2c00*/  PRMT R12, R90, 0x8880, RZ ;  /* 0x000088805a0c7816 */ /* 0x020fca00000000ff */
[----:B------:R-:W-:-:S07]  /*2c10*/  IMAD R15, R12, R89, RZ ;  /* 0x000000590c0f7224 */ /* 0x000fce00078e02ff */
.L_x_72:
[----:B------:R-:W-:Y:S05]  /*2c20*/  BSYNC B1 ;  /* 0x0000000000017941 */ /* 0x000fea0003800000 */
.L_x_71:
        /* <DEDUP_REMOVED lines=11> */
.L_x_74:
[----:B------:R-:W-:Y:S05]  /*2ce0*/  BSYNC B1 ;  /* 0x0000000000017941 */ /* 0x000fea0003800000 */
.L_x_73:
[----:B---3--:R-:W-:Y:S01]  /*2cf0*/  @!P4 IMAD R13, R42, R88, R15 ;  /* 0x000000582a0dc224 */ /* 0x008fe200078e020f */
[----:B------:R-:W-:Y:S04]  /*2d00*/  BSSY B1, `(.L_x_75) ;  /* 0x0000006000017945 */ /* 0x000fe80003800000 */
[----:B------:R3:W-:Y:S01]  /*2d10*/  @!P4 STG.E.U8 desc[UR36][R6.64+0x20], R13 ;  /* 0x0000200d0600c986 */ /* 0x0007e2000c101124 */
[----:B------:R-:W-:Y:S05]  /*2d20*/  @P3 BRA `(.L_x_76) ;  /* 0x00000000000c3947 */ /* 0x000fea0003800000 */
[----:B------:R-:W5:Y:S02]  /*2d30*/  LDG.E.U8 R90, desc[UR36][R10.64+0x21] ;  /* 0x000021240a5a7981 */ /* 0x000f64000c1e1100 */
[----:B-----5:R-:W-:-:S05]  /*2d40*/  PRMT R12, R90, 0x8880, RZ ;  /* 0x000088805a0c7816 */ /* 0x020fca00000000ff */
[----:B------:R-:W-:-:S07]  /*2d50*/  IMAD R15, R12, R89, RZ ;  /* 0x000000590c0f7224 */ /* 0x000fce00078e02ff */
.L_x_76:
[----:B------:R-:W-:Y:S05]  /*2d60*/  BSYNC B1 ;  /* 0x0000000000017941 */ /* 0x000fea0003800000 */
.L_x_75:
[----:B------:R-:W-:Y:S01]  /*2d70*/  @!P3 IMAD R43, R43, R88, R15 ;  /* 0x000000582b2bb224 */ /* 0x000fe200078e020f */
[----:B------:R-:W-:Y:S04]  /*2d80*/  BSSY B1, `(.L_x_77) ;  /* 0x0000006000017945 */ /* 0x000fe80003800000 */
[----:B------:R0:W-:Y:S01]  /*2d90*/  @!P3 STG.E.U8 desc[UR36][R6.64+0x21], R43 ;  /* 0x0000212b0600b986 */ /* 0x0001e2000c101124 */
[----:B------:R-:W-:Y:S05]  /*2da0*/  @P5 BRA `(.L_x_78) ;  /* 0x00000000000c5947 */ /* 0x000fea0003800000 */
[----:B------:R-:W5:Y:S02]  /*2db0*/  LDG.E.U8 R90, desc[UR36][R8.64+0x28] ;  /* 0x00002824085a7981 */ /* 0x000f64000c1e1100 */
[----:B-----5:R-:W-:-:S05]  /*2dc0*/  PRMT R12, R90, 0x8880, RZ ;  /* 0x000088805a0c7816 */ /* 0x020fca00000000ff */
[----:B------:R-:W-:-:S07]  /*2dd0*/  IMAD R15, R12, R89, RZ ;  /* 0x000000590c0f7224 */ /* 0x000fce00078e02ff */
.L_x_78:
[----:B------:R-:W-:Y:S05]  /*2de0*/  BSYNC B1 ;  /* 0x0000000000017941 */ /* 0x000fea0003800000 */
.L_x_77:
[----:B---3--:R-:W-:Y:S01]  /*2df0*/  @!P5 IMAD R13, R44, R88, R15 ;  /* 0x000000582c0dd224 */ /* 0x008fe200078e020f */
[----:B------:R-:W-:Y:S04]  /*2e00*/  BSSY B1, `(.L_x_79) ;  /* 0x0000006000017945 */ /* 0x000fe80003800000 */
[----:B------:R3:W-:Y:S01]  /*2e10*/  @!P5 STG.E.U8 desc[UR36][R4.64+0x28], R13 ;  /* 0x0000280d0400d986 */ /* 0x0007e2000c101124 */
[----:B------:R-:W-:Y:S05]  /*2e20*/  @P2 BRA `(.L_x_80) ;  /* 0x00000000000c2947 */ /* 0x000fea0003800000 */
[----:B------:R-:W5:Y:S02]  /*2e30*/  LDG.E.U8 R90, desc[UR36][R8.64+0x29] ;  /* 0x00002924085a7981 */ /* 0x000f64000c1e1100 */
[----:B-----5:R-:W-:-:S05]  /*2e40*/  PRMT R12, R90, 0x8880, RZ ;  /* 0x000088805a0c7816 */ /* 0x020fca00000000ff */
[----:B------:R-:W-:-:S07]  /*2e50*/  IMAD R15, R12, R89, RZ ;  /* 0x000000590c0f7224 */ /* 0x000fce00078e02ff */
.L_x_80:
[----:B------:R-:W-:Y:S05]  /*2e60*/  BSYNC B1 ;  /* 0x0000000000017941 */ /* 0x000fea0003800000 */
.L_x_79:
        /* <DEDUP_REMOVED lines=11> */
.L_x_82:
[----:B------:R-:W-:Y:S05]  /*2f20*/  BSYNC B1 ;  /* 0x0000000000017941 */ /* 0x000fea0003800000 */
.L_x_81:
[----:B---3--:R-:W-:Y:S01]  /*2f30*/  @!P4 IMAD R13, R46, R88, R15 ;  /* 0x000000582e0dc224 */ /* 0x008fe200078e020f */
[----:B------:R-:W-:Y:S04]  /*2f40*/  BSSY B1, `(.L_x_83) ;  /* 0x0000006000017945 */ /* 0x000fe80003800000 */
[----:B------:R3:W-:Y:S01]  /*2f50*/  @!P4 STG.E.U8 desc[UR36][R6.64+0x28], R13 ;  /* 0x0000280d0600c986 */ /* 0x0007e2000c101124 */
[----:B------:R-:W-:Y:S05]  /*2f60*/  @P3 BRA `(.L_x_84) ;  /* 0x00000000000c3947 */ /* 0x000fea0003800000 */
[----:B------:R-:W5:Y:S02]  /*2f70*/  LDG.E.U8 R90, desc[UR36][R10.64+0x29] ;  /* 0x000029240a5a7981 */ /* 0x000f64000c1e1100 */
[----:B-----5:R-:W-:-:S05]  /*2f80*/  PRMT R12, R90, 0x8880, RZ ;  /* 0x000088805a0c7816 */ /* 0x020fca00000000ff */
[----:B------:R-:W-:-:S07]  /*2f90*/  IMAD R15, R12, R89, RZ ;  /* 0x000000590c0f7224 */ /* 0x000fce00078e02ff */
.L_x_84:
[----:B------:R-:W-:Y:S05]  /*2fa0*/  BSYNC B1 ;  /* 0x0000000000017941 */ /* 0x000fea0003800000 */
.L_x_83:
[----:B------:R-:W-:Y:S01]  /*2fb0*/  @!P3 IMAD R47, R47, R88, R15 ;  /* 0x000000582f2fb224 */ /* 0x000fe200078e020f */
[----:B------:R-:W-:Y:S04]  /*2fc0*/  BSSY B1, `(.L_x_85) ;  /* 0x0000006000017945 */ /* 0x000fe80003800000 */
[----:B------:R0:W-:Y:S01]  /*2fd0*/  @!P3 STG.E.U8 desc[UR36][R6.64+0x29], R47 ;  /* 0x0000292f0600b986 */ /* 0x0001e2000c101124 */
[----:B------:R-:W-:Y:S05]  /*2fe0*/  @P5 BRA `(.L_x_86) ;  /* 0x00000000000c5947 */ /* 0x000fea0003800000 */
[----:B------:R-:W5:Y:S02]  /*2ff0*/  LDG.E.U8 R90, desc[UR36][R8.64+0x30] ;  /* 0x00003024085a7981 */ /* 0x000f64000c1e1100 */
[----:B-----5:R-:W-:-:S05]  /*3000*/  PRMT R12, R90, 0x8880, RZ ;  /* 0x000088805a0c7816 */ /* 0x020fca00000000ff */
[----:B------:R-:W-:-:S07]  /*3010*/  IMAD R15, R12, R89, RZ ;  /* 0x000000590c0f7224 */ /* 0x000fce00078e02ff */
.L_x_86:
[----:B------:R-:W-:Y:S05]  /*3020*/  BSYNC B1 ;  /* 0x0000000000017941 */ /* 0x000fea0003800000 */
.L_x_85:
[----:B---3--:R-:W-:Y:S01]  /*3030*/  @!P5 IMAD R13, R48, R88, R15 ;  /* 0x00000058300dd224 */ /* 0x008fe200078e020f */
[----:B------:R-:W-:Y:S04]  /*3040*/  BSSY B1, `(.L_x_87) ;  /* 0x0000006000017945 */ /* 0x000fe80003800000 */
[----:B------:R3:W-:Y:S01]  /*3050*/  @!P5 STG.E.U8 desc[UR36][R4.64+0x30], R13 ;  /* 0x0000300d0400d986 */ /* 0x0007e2000c101124 */
[----:B------:R-:W-:Y:S05]  /*3060*/  @P2 BRA `(.L_x_88) ;  /* 0x00000000000c2947 */ /* 0x000fea0003800000 */
[----:B------:R-:W5:Y:S02]  /*3070*/  LDG.E.U8 R90, desc[UR36][R8.64+0x31] ;  /* 0x00003124085a7981 */ /* 0x000f64000c1e1100 */
[----:B-----5:R-:W-:-:S05]  /*3080*/  PRMT R12, R90, 0x8880, RZ ;  /* 0x000088805a0c7816 */ /* 0x020fca00000000ff */
[----:B------:R-:W-:-:S07]  /*3090*/  IMAD R15, R12, R89, RZ ;  /* 0x000000590c0f7224 */ /* 0x000fce00078e02ff */
.L_x_88:
[----:B------:R-:W-:Y:S05]  /*30a0*/  BSYNC B1 ;  /* 0x0000000000017941 */ /* 0x000fea0003800000 */
.L_x_87:
        /* <DEDUP_REMOVED lines=11> */
.L_x_90:
[----:B------:R-:W-:Y:S05]  /*3160*/  BSYNC B1 ;  /* 0x0000000000017941 */ /* 0x000fea0003800000 */
.L_x_89:
[----:B---3--:R-:W-:Y:S01]  /*3170*/  @!P4 IMAD R13, R50, R88, R15 ;  /* 0x00000058320dc224 */ /* 0x008fe200078e020f */
[----:B------:R-:W-:Y:S04]  /*3180*/  BSSY B1, `(.L_x_91) ;  /* 0x0000006000017945 */ /* 0x000fe80003800000 */
[----:B------:R3:W-:Y:S01]  /*3190*/  @!P4 STG.E.U8 desc[UR36][R6.64+0x30], R13 ;  /* 0x0000300d0600c986 */ /* 0x0007e2000c101124 */
[----:B------:R-:W-:Y:S05]  /*31a0*/  @P3 BRA `(.L_x_92) ;  /* 0x00000000000c3947 */ /* 0x000fea0003800000 */
[----:B------:R-:W5:Y:S02]  /*31b0*/  LDG.E.U8 R90, desc[UR36][R10.64+0x31] ;  /* 0x000031240a5a7981 */ /* 0x000f64000c1e1100 */
[----:B-----5:R-:W-:-:S05]  /*31c0*/  PRMT R12, R90, 0x8880, RZ ;  /* 0x000088805a0c7816 */ /* 0x020fca00000000ff */
[----:B------:R-:W-:-:S07]  /*31d0*/  IMAD R15, R12, R89, RZ ;  /* 0x000000590c0f7224 */ /* 0x000fce00078e02ff */
.L_x_92:
[----:B------:R-:W-:Y:S05]  /*31e0*/  BSYNC B1 ;  /* 0x0000000000017941 */ /* 0x000fea0003800000 */
.L_x_91:
[----:B------:R-:W-:Y:S01]  /*31f0*/  @!P3 IMAD R51, R51, R88, R15 ;  /* 0x000000583333b224 */ /* 0x000fe200078e020f */
[----:B------:R-:W-:Y:S04]  /*3200*/  BSSY B1, `(.L_x_93) ;  /* 0x0000006000017945 */ /* 0x000fe80003800000 */
[----:B------:R0:W-:Y:S01]  /*3210*/  @!P3 STG.E.U8 desc[UR36][R6.64+0x31], R51 ;  /* 0x000031330600b986 */ /* 0x0001e2000c101124 */
[----:B------:R-:W-:Y:S05]  /*3220*/  @P5 BRA `(.L_x_94) ;  /* 0x00000000000c5947 */ /* 0x000fea0003800000 */
[----:B------:R-:W5:Y:S02]  /*3230*/  LDG.E.U8 R90, desc[UR36][R8.64+0x38] ;  /* 0x00003824085a7981 */ /* 0x000f64000c1e1100 */
[----:B-----5:R-:W-:-:S05]  /*3240*/  PRMT R12, R90, 0x8880, RZ ;  /* 0x000088805a0c7816 */ /* 0x020fca00000000ff */
[----:B------:R-:W-:-:S07]  /*3250*/  IMAD R15, R12, R89, RZ ;  /* 0x000000590c0f7224 */ /* 0x000fce00078e02ff */
.L_x_94:
[----:B------:R-:W-:Y:S05]  /*3260*/  BSYNC B1 ;  /* 0x0000000000017941 */ /* 0x000fea0003800000 */
.L_x_93:
[----:B---3--:R-:W-:Y:S01]  /*3270*/  @!P5 IMAD R13, R52, R88, R15 ;  /* 0x00000058340dd224 */ /* 0x008fe200078e020f */
[----:B------:R-:W-:Y:S04]  /*3280*/  BSSY B1, `(.L_x_95) ;  /* 0x0000006000017945 */ /* 0x000fe80003800000 */
[----:B------:R3:W-:Y:S01]  /*3290*/  @!P5 STG.E.U8 desc[UR36][R4.64+0x38], R13 ;  /* 0x0000380d0400d986 */ /* 0x0007e2000c101124 */
[----:B------:R-:W-:Y:S05]  /*32a0*/  @P2 BRA `(.L_x_96) ;  /* 0x00000000000c2947 */ /* 0x000fea0003800000 */
[----:B------:R-:W5:Y:S02]  /*32b0*/  LDG.E.U8 R90, desc[UR36][R8.64+0x39] ;  /* 0x00003924085a7981 */ /* 0x000f64000c1e1100 */
[----:B-----5:R-:W-:-:S05]  /*32c0*/  PRMT R12, R90, 0x8880, RZ ;  /* 0x000088805a0c7816 */ /* 0x020fca00000000ff */
[----:B------:R-:W-:-:S07]  /*32d0*/  IMAD R15, R12, R89, RZ ;  /* 0x000000590c0f7224 */ /* 0x000fce00078e02ff */
.L_x_96:
[----:B------:R-:W-:Y:S05]  /*32e0*/  BSYNC B1 ;  /* 0x0000000000017941 */ /* 0x000fea0003800000 */
.L_x_95:
        /* <DEDUP_REMOVED lines=11> */
.L_x_98:
[----:B------:R-:W-:Y:S05]  /*33a0*/  BSYNC B1 ;  /* 0x0000000000017941 */ /* 0x000fea0003800000 */
.L_x_97:
[----:B---3--:R-:W-:Y:S01]  /*33b0*/  @!P4 IMAD R13, R54, R88, R15 ;  /* 0x00000058360dc224 */ /* 0x008fe200078e020f */
[----:B------:R-:W-:Y:S04]  /*33c0*/  BSSY B1, `(.L_x_99) ;  /* 0x0000006000017945 */ /* 0x000fe80003800000 */
[----:B------:R3:W-:Y:S01]  /*33d0*/  @!P4 STG.E.U8 desc[UR36][R6.64+0x38], R13 ;  /* 0x0000380d0600c986 */ /* 0x0007e2000c101124 */
[----:B------:R-:W-:Y:S05]  /*33e0*/  @P3 BRA `(.L_x_100) ;  /* 0x00000000000c3947 */ /* 0x000fea0003800000 */
[----:B------:R-:W5:Y:S02]  /*33f0*/  LDG.E.U8 R90, desc[UR36][R10.64+0x39] ;  /* 0x000039240a5a7981 */ /* 0x000f64000c1e1100 */
[----:B-----5:R-:W-:-:S05]  /*3400*/  PRMT R12, R90, 0x8880, RZ ;  /* 0x000088805a0c7816 */ /* 0x020fca00000000ff */
[----:B------:R-:W-:-:S07]  /*3410*/  IMAD R15, R12, R89, RZ ;  /* 0x000000590c0f7224 */ /* 0x000fce00078e02ff */
.L_x_100:
[----:B------:R-:W-:Y:S05]  /*3420*/  BSYNC B1 ;  /* 0x0000000000017941 */ /* 0x000fea0003800000 */
.L_x_99:
[----:B------:R-:W-:Y:S01]  /*3430*/  @!P3 IMAD R55, R55, R88, R15 ;  /* 0x000000583737b224 */ /* 0x000fe200078e020f */
[----:B------:R-:W-:Y:S04]  /*3440*/  BSSY B1, `(.L_x_101) ;  /* 0x0000006000017945 */ /* 0x000fe80003800000 */
[----:B------:R0:W-:Y:S01]  /*3450*/  @!P3 STG.E.U8 desc[UR36][R6.64+0x39], R55 ;  /* 0x000039370600b986 */ /* 0x0001e2000c101124 */
[----:B------:R-:W-:Y:S05]  /*3460*/  @P5 BRA `(.L_x_102) ;  /* 0x00000000000c5947 */ /* 0x000fea0003800000 */
[----:B------:R-:W5:Y:S02]  /*3470*/  LDG.E.U8 R90, desc[UR36][R8.64+0x40] ;  /* 0x00004024085a7981 */ /* 0x000f64000c1e1100 */
[----:B-----5:R-:W-:-:S05]  /*3480*/  PRMT R12, R90, 0x8880, RZ ;  /* 0x000088805a0c7816 */ /* 0x020fca00000000ff */
[----:B------:R-:W-:-:S07]  /*3490*/  IMAD R15, R12, R89, RZ ;  /* 0x000000590c0f7224 */ /* 0x000fce00078e02ff */
.L_x_102:
[----:B------:R-:W-:Y:S05]  /*34a0*/  BSYNC B1 ;  /* 0x0000000000017941 */ /* 0x000fea0003800000 */
.L_x_101:
[----:B---3--:R-:W-:Y:S01]  /*34b0*/  @!P5 IMAD R13, R56, R88, R15 ;  /* 0x00000058380dd224 */ /* 0x008fe200078e020f */
[----:B------:R-:W-:Y:S04]  /*34c0*/  BSSY B1, `(.L_x_103) ;  /* 0x0000006000017945 */ /* 0x000fe80003800000 */
[----:B------:R3:W-:Y:S01]  /*34d0*/  @!P5 STG.E.U8 desc[UR36][R4.64+0x40], R13 ;  /* 0x0000400d0400d986 */ /* 0x0007e2000c101124 */
[----:B------:R-:W-:Y:S05]  /*34e0*/  @P2 BRA `(.L_x_104) ;  /* 0x00000000000c2947 */ /* 0x000fea0003800000 */
[----:B------:R-:W5:Y:S02]  /*34f0*/  LDG.E.U8 R90, desc[UR36][R8.64+0x41] ;  /* 0x00004124085a7981 */ /* 0x000f64000c1e1100 */
[----:B-----5:R-:W-:-:S05]  /*3500*/  PRMT R12, R90, 0x8880, RZ ;  /* 0x000088805a0c7816 */ /* 0x020fca00000000ff */
[----:B------:R-:W-:-:S07]  /*3510*/  IMAD R15, R12, R89, RZ ;  /* 0x000000590c0f7224 */ /* 0x000fce00078e02ff */
.L_x_104:
[----:B------:R-:W-:Y:S05]  /*3520*/  BSYNC B1 ;  /* 0x0000000000017941 */ /* 0x000fea0003800000 */
.L_x_103:
        /* <DEDUP_REMOVED lines=11> */
.L_x_106:
[----:B------:R-:W-:Y:S05]  /*35e0*/  BSYNC B1 ;  /* 0x0000000000017941 */ /* 0x000fea0003800000 */
.L_x_105:
[----:B---3--:R-:W-:Y:S01]  /*35f0*/  @!P4 IMAD R13, R58, R88, R15 ;  /* 0x000000583a0dc224 */ /* 0x008fe200078e020f */
[----:B------:R-:W-:Y:S04]  /*3600*/  BSSY B1, `(.L_x_107) ;  /* 0x0000006000017945 */ /* 0x000fe80003800000 */
[----:B------:R3:W-:Y:S01]  /*3610*/  @!P4 STG.E.U8 desc[UR36][R6.64+0x40], R13 ;  /* 0x0000400d0600c986 */ /* 0x0007e2000c101124 */
[----:B------:R-:W-:Y:S05]  /*3620*/  @P3 BRA `(.L_x_108) ;  /* 0x00000000000c3947 */ /* 0x000fea0003800000 */
[----:B------:R-:W5:Y:S02]  /*3630*/  LDG.E.U8 R90, desc[UR36][R10.64+0x41] ;  /* 0x000041240a5a7981 */ /* 0x000f64000c1e1100 */
[----:B-----5:R-:W-:-:S05]  /*3640*/  PRMT R12, R90, 0x8880, RZ ;  /* 0x000088805a0c7816 */ /* 0x020fca00000000ff */
[----:B------:R-:W-:-:S07]  /*3650*/  IMAD R15, R12, R89, RZ ;  /* 0x000000590c0f7224 */ /* 0x000fce00078e02ff */
.L_x_108:
[----:B------:R-:W-:Y:S05]  /*3660*/  BSYNC B1 ;  /* 0x0000000000017941 */ /* 0x000fea0003800000 */
.L_x_107:
[----:B------:R-:W-:Y:S01]  /*3670*/  @!P3 IMAD R59, R59, R88, R15 ;  /* 0x000000583b3bb224 */ /* 0x000fe200078e020f */
[----:B------:R-:W-:Y:S04]  /*3680*/  BSSY B1, `(.L_x_109) ;  /* 0x0000006000017945 */ /* 0x000fe80003800000 */
[----:B------:R0:W-:Y:S01]  /*3690*/  @!P3 STG.E.U8 desc[UR36][R6.64+0x41], R59 ;  /* 0x0000413b0600b986 */ /* 0x0001e2000c101124 */
[----:B------:R-:W-:Y:S05]  /*36a0*/  @P5 BRA `(.L_x_110) ;  /* 0x00000000000c5947 */ /* 0x000fea0003800000 */
[----:B------:R-:W5:Y:S02]  /*36b0*/  LDG.E.U8 R90, desc[UR36][R8.64+0x48] ;  /* 0x00004824085a7981 */ /* 0x000f64000c1e1100 */
[----:B-----5:R-:W-:-:S05]  /*36c0*/  PRMT R12, R90, 0x8880, RZ ;  /* 0x000088805a0c7816 */ /* 0x020fca00000000ff */
[----:B------:R-:W-:-:S07]  /*36d0*/  IMAD R15, R12, R89, RZ ;  /* 0x000000590c0f7224 */ /* 0x000fce00078e02ff */
.L_x_110:
[----:B------:R-:W-:Y:S05]  /*36e0*/  BSYNC B1 ;  /* 0x0000000000017941 */ /* 0x000fea0003800000 */
.L_x_109:
[----:B---3--:R-:W-:Y:S01]  /*36f0*/  @!P5 IMAD R13, R60, R88, R15 ;  /* 0x000000583c0dd224 */ /* 0x008fe200078e020f */
[----:B------:R-:W-:Y:S04]  /*3700*/  BSSY B1, `(.L_x_111) ;  /* 0x0000006000017945 */ /* 0x000fe80003800000 */
[----:B------:R3:W-:Y:S01]  /*3710*/  @!P5 STG.E.U8 desc[UR36][R4.64+0x48], R13 ;  /* 0x0000480d0400d986 */ /* 0x0007e2000c101124 */
[----:B------:R-:W-:Y:S05]  /*3720*/  @P2 BRA `(.L_x_112) ;  /* 0x00000000000c2947 */ /* 0x000fea0003800000 */
[----:B------:R-:W5:Y:S02]  /*3730*/  LDG.E.U8 R90, desc[UR36][R8.64+0x49] ;  /* 0x00004924085a7981 */ /* 0x000f64000c1e1100 */
[----:B-----5:R-:W-:-:S05]  /*3740*/  PRMT R12, R90, 0x8880, RZ ;  /* 0x000088805a0c7816 */ /* 0x020fca00000000ff */
[----:B------:R-:W-:-:S07]  /*3750*/  IMAD R15, R12, R89, RZ ;  /* 0x000000590c0f7224 */ /* 0x000fce00078e02ff */
.L_x_112:
[----:B------:R-:W-:Y:S05]  /*3760*/  BSYNC B1 ;  /* 0x0000000000017941 */ /* 0x000fea0003800000 */
.L_x_111:
        /* <DEDUP_REMOVED lines=11> */
.L_x_114:
[----:B------:R-:W-:Y:S05]  /*3820*/  BSYNC B1 ;  /* 0x0000000000017941 */ /* 0x000fea0003800000 */
.L_x_113:
[----:B---3--:R-:W-:Y:S01]  /*3830*/  @!P4 IMAD R13, R62, R88, R15 ;  /* 0x000000583e0dc224 */ /* 0x008fe200078e020f */
[----:B------:R-:W-:Y:S04]  /*3840*/  BSSY B1, `(.L_x_115) ;  /* 0x0000006000017945 */ /* 0x000fe80003800000 */
[----:B------:R3:W-:Y:S01]  /*3850*/  @!P4 STG.E.U8 desc[UR36][R6.64+0x48], R13 ;  /* 0x0000480d0600c986 */ /* 0x0007e2000c101124 */
[----:B------:R-:W-:Y:S05]  /*3860*/  @P3 BRA `(.L_x_116) ;  /* 0x00000000000c3947 */ /* 0x000fea0003800000 */
[----:B------:R-:W5:Y:S02]  /*3870*/  LDG.E.U8 R90, desc[UR36][R10.64+0x49] ;  /* 0x000049240a5a7981 */ /* 0x000f64000c1e1100 */
[----:B-----5:R-:W-:-:S05]  /*3880*/  PRMT R12, R90, 0x8880, RZ ;  /* 0x000088805a0c7816 */ /* 0x020fca00000000ff */
[----:B------:R-:W-:-:S07]  /*3890*/  IMAD R15, R12, R89, RZ ;  /* 0x000000590c0f7224 */ /* 0x000fce00078e02ff */
.L_x_116:
[----:B------:R-:W-:Y:S05]  /*38a0*/  BSYNC B1 ;  /* 0x0000000000017941 */ /* 0x000fea0003800000 */
.L_x_115:
[----:B------:R-:W-:Y:S01]  /*38b0*/  @!P3 IMAD R63, R63, R88, R15 ;  /* 0x000000583f3fb224 */ /* 0x000fe200078e020f */
[----:B------:R-:W-:Y:S04]  /*38c0*/  BSSY B1, `(.L_x_117) ;  /* 0x0000006000017945 */ /* 0x000fe80003800000 */
[----:B------:R0:W-:Y:S01]  /*38d0*/  @!P3 STG.E.U8 desc[UR36][R6.64+0x49], R63 ;  /* 0x0000493f0600b986 */ /* 0x0001e2000c101124 */
[----:B------:R-:W-:Y:S05]  /*38e0*/  @P5 BRA `(.L_x_118) ;  /* 0x00000000000c5947 */ /* 0x000fea0003800000 */
[----:B------:R-:W5:Y:S02]  /*38f0*/  LDG.E.U8 R90, desc[UR36][R8.64+0x50] ;  /* 0x00005024085a7981 */ /* 0x000f64000c1e1100 */
[----:B-----5:R-:W-:-:S05]  /*3900*/  PRMT R12, R90, 0x8880, RZ ;  /* 0x000088805a0c7816 */ /* 0x020fca00000000ff */
[----:B------:R-:W-:-:S07]  /*3910*/  IMAD R15, R12, R89, RZ ;  /* 0x000000590c0f7224 */ /* 0x000fce00078e02ff */
.L_x_118:
[----:B------:R-:W-:Y:S05]  /*3920*/  BSYNC B1 ;  /* 0x0000000000017941 */ /* 0x000fea0003800000 */
.L_x_117:
[----:B---3--:R-:W-:Y:S01]  /*3930*/  @!P5 IMAD R13, R64, R88, R15 ;  /* 0x00000058400dd224 */ /* 0x008fe200078e020f */
[----:B------:R-:W-:Y:S04]  /*3940*/  BSSY B1, `(.L_x_119) ;  /* 0x0000006000017945 */ /* 0x000fe80003800000 */
[----:B------:R3:W-:Y:S01]  /*3950*/  @!P5 STG.E.U8 desc[UR36][R4.64+0x50], R13 ;  /* 0x0000500d0400d986 */ /* 0x0007e2000c101124 */
[----:B------:R-:W-:Y:S05]  /*3960*/  @P2 BRA `(.L_x_120) ;  /* 0x00000000000c2947 */ /* 0x000fea0003800000 */
[----:B------:R-:W5:Y:S02]  /*3970*/  LDG.E.U8 R90, desc[UR36][R8.64+0x51] ;  /* 0x00005124085a7981 */ /* 0x000f64000c1e1100 */
[----:B-----5:R-:W-:-:S05]  /*3980*/  PRMT R12, R90, 0x8880, RZ ;  /* 0x000088805a0c7816 */ /* 0x020fca00000000ff */
[----:B------:R-:W-:-:S07]  /*3990*/  IMAD R15, R12, R89, RZ ;  /* 0x000000590c0f7224 */ /* 0x000fce00078e02ff */
.L_x_120:
[----:B------:R-:W-:Y:S05]  /*39a0*/  BSYNC B1 ;  /* 0x0000000000017941 */ /* 0x000fea0003800000 */
.L_x_119:
        /* <DEDUP_REMOVED lines=11> */
.L_x_122:
[----:B------:R-:W-:Y:S05]  /*3a60*/  BSYNC B1 ;  /* 0x0000000000017941 */ /* 0x000fea0003800000 */
.L_x_121:
[----:B---3--:R-:W-:Y:S01]  /*3a70*/  @!P4 IMAD R13, R66, R88, R15 ;  /* 0x00000058420dc224 */ /* 0x008fe200078e020f */
[----:B------:R-:W-:Y:S04]  /*3a80*/  BSSY B1, `(.L_x_123) ;  /* 0x0000006000017945 */ /* 0x000fe80003800000 */
[----:B------:R3:W-:Y:S01]  /*3a90*/  @!P4 STG.E.U8 desc[UR36][R6.64+0x50], R13 ;  /* 0x0000500d0600c986 */ /* 0x0007e2000c101124 */
[----:B------:R-:W-:Y:S05]  /*3aa0*/  @P3 BRA `(.L_x_124) ;  /* 0x00000000000c3947 */ /* 0x000fea0003800000 */
[----:B------:R-:W5:Y:S02]  /*3ab0*/  LDG.E.U8 R90, desc[UR36][R10.64+0x51] ;  /* 0x000051240a5a7981 */ /* 0x000f64000c1e1100 */
[----:B-----5:R-:W-:-:S05]  /*3ac0*/  PRMT R12, R90, 0x8880, RZ ;  /* 0x000088805a0c7816 */ /* 0x020fca00000000ff */
[----:B------:R-:W-:-:S07]  /*3ad0*/  IMAD R15, R12, R89, RZ ;  /* 0x000000590c0f7224 */ /* 0x000fce00078e02ff */
.L_x_124:
[----:B------:R-:W-:Y:S05]  /*3ae0*/  BSYNC B1 ;  /* 0x0000000000017941 */ /* 0x000fea0003800000 */
.L_x_123:
[----:B------:R-:W-:Y:S01]  /*3af0*/  @!P3 IMAD R67, R67, R88, R15 ;  /* 0x000000584343b224 */ /* 0x000fe200078e020f */
[----:B------:R-:W-:Y:S04]  /*3b00*/  BSSY B1, `(.L_x_125) ;  /* 0x0000006000017945 */ /* 0x000fe80003800000 */
[----:B------:R0:W-:Y:S01]  /*3b10*/  @!P3 STG.E.U8 desc[UR36][R6.64+0x51], R67 ;  /* 0x000051430600b986 */ /* 0x0001e2000c101124 */
[----:B------:R-:W-:Y:S05]  /*3b20*/  @P5 BRA `(.L_x_126) ;  /* 0x00000000000c5947 */ /* 0x000fea0003800000 */
[----:B------:R-:W5:Y:S02]  /*3b30*/  LDG.E.U8 R90, desc[UR36][R8.64+0x58] ;  /* 0x00005824085a7981 */ /* 0x000f64000c1e1100 */
[----:B-----5:R-:W-:-:S05]  /*3b40*/  PRMT R12, R90, 0x8880, RZ ;  /* 0x000088805a0c7816 */ /* 0x020fca00000000ff */
[----:B------:R-:W-:-:S07]  /*3b50*/  IMAD R15, R12, R89, RZ ;  /* 0x000000590c0f7224 */ /* 0x000fce00078e02ff */
.L_x_126:
[----:B------:R-:W-:Y:S05]  /*3b60*/  BSYNC B1 ;  /* 0x0000000000017941 */ /* 0x000fea0003800000 */
.L_x_125:
[----:B---3--:R-:W-:Y:S01]  /*3b70*/  @!P5 IMAD R13, R68, R88, R15 ;  /* 0x00000058440dd224 */ /* 0x008fe200078e020f */
[----:B------:R-:W-:Y:S04]  /*3b80*/  BSSY B1, `(.L_x_127) ;  /* 0x0000006000017945 */ /* 0x000fe80003800000 */
[----:B------:R3:W-:Y:S01]  /*3b90*/  @!P5 STG.E.U8 desc[UR36][R4.64+0x58], R13 ;  /* 0x0000580d0400d986 */ /* 0x0007e2000c101124 */
[----:B------:R-:W-:Y:S05]  /*3ba0*/  @P2 BRA `(.L_x_128) ;  /* 0x00000000000c2947 */ /* 0x000fea0003800000 */
[----:B------:R-:W5:Y:S02]  /*3bb0*/  LDG.E.U8 R90, desc[UR36][R8.64+0x59] ;  /* 0x00005924085a7981 */ /* 0x000f64000c1e1100 */
[----:B-----5:R-:W-:-:S05]  /*3bc0*/  PRMT R12, R90, 0x8880, RZ ;  /* 0x000088805a0c7816 */ /* 0x020fca00000000ff */
[----:B------:R-:W-:-:S07]  /*3bd0*/  IMAD R15, R12, R89, RZ ;  /* 0x000000590c0f7224 */ /* 0x000fce00078e02ff */
.L_x_128:
[----:B------:R-:W-:Y:S05]  /*3be0*/  BSYNC B1 ;  /* 0x0000000000017941 */ /* 0x000fea0003800000 */
.L_x_127:
        /* <DEDUP_REMOVED lines=11> */
.L_x_130:
[----:B------:R-:W-:Y:S05]  /*3ca0*/  BSYNC B1 ;  /* 0x0000000000017941 */ /* 0x000fea0003800000 */
.L_x_129:
[----:B---3--:R-:W-:Y:S01]  /*3cb0*/  @!P4 IMAD R13, R70, R88, R15 ;  /* 0x00000058460dc224 */ /* 0x008fe200078e020f */
[----:B------:R-:W-:Y:S04]  /*3cc0*/  BSSY B1, `(.L_x_131) ;  /* 0x0000006000017945 */ /* 0x000fe80003800000 */
[----:B------:R3:W-:Y:S01]  /*3cd0*/  @!P4 STG.E.U8 desc[UR36][R6.64+0x58], R13 ;  /* 0x0000580d0600c986 */ /* 0x0007e2000c101124 */
[----:B------:R-:W-:Y:S05]  /*3ce0*/  @P3 BRA `(.L_x_132) ;  /* 0x00000000000c3947 */ /* 0x000fea0003800000 */
[----:B------:R-:W5:Y:S02]  /*3cf0*/  LDG.E.U8 R90, desc[UR36][R10.64+0x59] ;  /* 0x000059240a5a7981 */ /* 0x000f64000c1e1100 */
[----:B-----5:R-:W-:-:S05]  /*3d00*/  PRMT R12, R90, 0x8880, RZ ;  /* 0x000088805a0c7816 */ /* 0x020fca00000000ff */
[----:B------:R-:W-:-:S07]  /*3d10*/  IMAD R15, R12, R89, RZ ;  /* 0x000000590c0f7224 */ /* 0x000fce00078e02ff */
.L_x_132:
[----:B------:R-:W-:Y:S05]  /*3d20*/  BSYNC B1 ;  /* 0x0000000000017941 */ /* 0x000fea0003800000 */
.L_x_131:
[----:B------:R-:W-:Y:S01]  /*3d30*/  @!P3 IMAD R71, R71, R88, R15 ;  /* 0x000000584747b224 */ /* 0x000fe200078e020f */
[----:B------:R-:W-:Y:S04]  /*3d40*/  BSSY B1, `(.L_x_133) ;  /* 0x0000006000017945 */ /* 0x000fe80003800000 */
[----:B------:R0:W-:Y:S01]  /*3d50*/  @!P3 STG.E.U8 desc[UR36][R6.64+0x59], R71 ;  /* 0x000059470600b986 */ /* 0x0001e2000c101124 */
[----:B------:R-:W-:Y:S05]  /*3d60*/  @P5 BRA `(.L_x_134) ;  /* 0x00000000000c5947 */ /* 0x000fea0003800000 */
[----:B------:R-:W5:Y:S02]  /*3d70*/  LDG.E.U8 R90, desc[UR36][R8.64+0x60] ;  /* 0x00006024085a7981 */ /* 0x000f64000c1e1100 */
[----:B-----5:R-:W-:-:S05]  /*3d80*/  PRMT R12, R90, 0x8880, RZ ;  /* 0x000088805a0c7816 */ /* 0x020fca00000000ff */
[----:B------:R-:W-:-:S07]  /*3d90*/  IMAD R15, R12, R89, RZ ;  /* 0x000000590c0f7224 */ /* 0x000fce00078e02ff */
.L_x_134:
[----:B------:R-:W-:Y:S05]  /*3da0*/  BSYNC B1 ;  /* 0x0000000000017941 */ /* 0x000fea0003800000 */
.L_x_133:
[----:B---3--:R-:W-:Y:S01]  /*3db0*/  @!P5 IMAD R13, R72, R88, R15 ;  /* 0x00000058480dd224 */ /* 0x008fe200078e020f */
[----:B------:R-:W-:Y:S04]  /*3dc0*/  BSSY B1, `(.L_x_135) ;  /* 0x0000006000017945 */ /* 0x000fe80003800000 */
[----:B------:R3:W-:Y:S01]  /*3dd0*/  @!P5 STG.E.U8 desc[UR36][R4.64+0x60], R13 ;  /* 0x0000600d0400d986 */ /* 0x0007e2000c101124 */
[----:B------:R-:W-:Y:S05]  /*3de0*/  @P2 BRA `(.L_x_136) ;  /* 0x00000000000c2947 */ /* 0x000fea0003800000 */
[----:B------:R-:W5:Y:S02]  /*3df0*/  LDG.E.U8 R90, desc[UR36][R8.64+0x61] ;  /* 0x00006124085a7981 */ /* 0x000f64000c1e1100 */
[----:B-----5:R-:W-:-:S05]  /*3e00*/  PRMT R12, R90, 0x8880, RZ ;  /* 0x000088805a0c7816 */ /* 0x020fca00000000ff */
[----:B------:R-:W-:-:S07]  /*3e10*/  IMAD R15, R12, R89, RZ ;  /* 0x000000590c0f7224 */ /* 0x000fce00078e02ff */
.L_x_136:
[----:B------:R-:W-:Y:S05]  /*3e20*/  BSYNC B1 ;  /* 0x0000000000017941 */ /* 0x000fea0003800000 */
.L_x_135:
        /* <DEDUP_REMOVED lines=11> */
.L_x_138:
[----:B------:R-:W-:Y:S05]  /*3ee0*/  BSYNC B1 ;  /* 0x0000000000017941 */ /* 0x000fea0003800000 */
.L_x_137:
[----:B---3--:R-:W-:Y:S01]  /*3ef0*/  @!P4 IMAD R13, R74, R88, R15 ;  /* 0x000000584a0dc224 */ /* 0x008fe200078e020f */
[----:B------:R-:W-:Y:S04]  /*3f00*/  BSSY B1, `(.L_x_139) ;  /* 0x0000006000017945 */ /* 0x000fe80003800000 */
[----:B------:R3:W-:Y:S01]  /*3f10*/  @!P4 STG.E.U8 desc[UR36][R6.64+0x60], R13 ;  /* 0x0000600d0600c986 */ /* 0x0007e2000c101124 */
[----:B------:R-:W-:Y:S05]  /*3f20*/  @P3 BRA `(.L_x_140) ;  /* 0x00000000000c3947 */ /* 0x000fea0003800000 */
[----:B------:R-:W5:Y:S02]  /*3f30*/  LDG.E.U8 R90, desc[UR36][R10.64+0x61] ;  /* 0x000061240a5a7981 */ /* 0x000f64000c1e1100 */
[----:B-----5:R-:W-:-:S05]  /*3f40*/  PRMT R12, R90, 0x8880, RZ ;  /* 0x000088805a0c7816 */ /* 0x020fca00000000ff */
[----:B------:R-:W-:-:S07]  /*3f50*/  IMAD R15, R12, R89, RZ ;  /* 0x000000590c0f7224 */ /* 0x000fce00078e02ff */
.L_x_140:
[----:B------:R-:W-:Y:S05]  /*3f60*/  BSYNC B1 ;  /* 0x0000000000017941 */ /* 0x000fea0003800000 */
.L_x_139:
[----:B------:R-:W-:Y:S01]  /*3f70*/  @!P3 IMAD R75, R75, R88, R15 ;  /* 0x000000584b4bb224 */ /* 0x000fe200078e020f */
[----:B------:R-:W-:Y:S04]  /*3f80*/  BSSY B1, `(.L_x_141) ;  /* 0x0000006000017945 */ /* 0x000fe80003800000 */
[----:B------:R0:W-:Y:S01]  /*3f90*/  @!P3 STG.E.U8 desc[UR36][R6.64+0x61], R75 ;  /* 0x0000614b0600b986 */ /* 0x0001e2000c101124 */
[----:B------:R-:W-:Y:S05]  /*3fa0*/  @P5 BRA `(.L_x_142) ;  /* 0x00000000000c5947 */ /* 0x000fea0003800000 */
[----:B------:R-:W5:Y:S02]  /*3fb0*/  LDG.E.U8 R90, desc[UR36][R8.64+0x68] ;  /* 0x00006824085a7981 */ /* 0x000f64000c1e1100 */
[----:B-----5:R-:W-:-:S05]  /*3fc0*/  PRMT R12, R90, 0x8880, RZ ;  /* 0x000088805a0c7816 */ /* 0x020fca00000000ff */
[----:B------:R-:W-:-:S07]  /*3fd0*/  IMAD R15, R12, R89, RZ ;  /* 0x000000590c0f7224 */ /* 0x000fce00078e02ff */
.L_x_142:
[----:B------:R-:W-:Y:S05]  /*3fe0*/  BSYNC B1 ;  /* 0x0000000000017941 */ /* 0x000fea0003800000 */
.L_x_141:
[----:B---3--:R-:W-:Y:S01]  /*3ff0*/  @!P5 IMAD R13, R76, R88, R15 ;  /* 0x000000584c0dd224 */ /* 0x008fe200078e020f */
[----:B------:R-:W-:Y:S04]  /*4000*/  BSSY B1, `(.L_x_143) ;  /* 0x0000006000017945 */ /* 0x000fe80003800000 */
[----:B------:R3:W-:Y:S01]  /*4010*/  @!P5 STG.E.U8 desc[UR36][R4.64+0x68], R13 ;  /* 0x0000680d0400d986 */ /* 0x0007e2000c101124 */
[----:B------:R-:W-:Y:S05]  /*4020*/  @P2 BRA `(.L_x_144) ;  /* 0x00000000000c2947 */ /* 0x000fea0003800000 */
[----:B------:R-:W5:Y:S02]  /*4030*/  LDG.E.U8 R90, desc[UR36][R8.64+0x69] ;  /* 0x00006924085a7981 */ /* 0x000f64000c1e1100 */
[----:B-----5:R-:W-:-:S05]  /*4040*/  PRMT R12, R90, 0x8880, RZ ;  /* 0x000088805a0c7816 */ /* 0x020fca00000000ff */
[----:B------:R-:W-:-:S07]  /*4050*/  IMAD R15, R12, R89, RZ ;  /* 0x000000590c0f7224 */ /* 0x000fce00078e02ff */
.L_x_144:
[----:B------:R-:W-:Y:S05]  /*4060*/  BSYNC B1 ;  /* 0x0000000000017941 */ /* 0x000fea0003800000 */
.L_x_143:
        /* <DEDUP_REMOVED lines=11> */
.L_x_146:
[----:B------:R-:W-:Y:S05]  /*4120*/  BSYNC B1 ;  /* 0x0000000000017941 */ /* 0x000fea0003800000 */
.L_x_145:
[----:B---3--:R-:W-:Y:S01]  /*4130*/  @!P4 IMAD R13, R78, R88, R15 ;  /* 0x000000584e0dc224 */ /* 0x008fe200078e020f */
[----:B------:R-:W-:Y:S04]  /*4140*/  BSSY B1, `(.L_x_147) ;  /* 0x0000006000017945 */ /* 0x000fe80003800000 */
[----:B------:R3:W-:Y:S01]  /*4150*/  @!P4 STG.E.U8 desc[UR36][R6.64+0x68], R13 ;  /* 0x0000680d0600c986 */ /* 0x0007e2000c101124 */
[----:B------:R-:W-:Y:S05]  /*4160*/  @P3 BRA `(.L_x_148) ;  /* 0x00000000000c3947 */ /* 0x000fea0003800000 */
[----:B------:R-:W5:Y:S02]  /*4170*/  LDG.E.U8 R90, desc[UR36][R10.64+0x69] ;  /* 0x000069240a5a7981 */ /* 0x000f64000c1e1100 */
[----:B-----5:R-:W-:-:S05]  /*4180*/  PRMT R12, R90, 0x8880, RZ ;  /* 0x000088805a0c7816 */ /* 0x020fca00000000ff */
[----:B------:R-:W-:-:S07]  /*4190*/  IMAD R15, R12, R89, RZ ;  /* 0x000000590c0f7224 */ /* 0x000fce00078e02ff */
.L_x_148:
[----:B------:R-:W-:Y:S05]  /*41a0*/  BSYNC B1 ;  /* 0x0000000000017941 */ /* 0x000fea0003800000 */
.L_x_147:
[----:B------:R-:W-:Y:S01]  /*41b0*/  @!P3 IMAD R79, R79, R88, R15 ;  /* 0x000000584f4fb224 */ /* 0x000fe200078e020f */
[----:B------:R-:W-:Y:S04]  /*41c0*/  BSSY B1, `(.L_x_149) ;  /* 0x0000006000017945 */ /* 0x000fe80003800000 */
[----:B------:R0:W-:Y:S01]  /*41d0*/  @!P3 STG.E.U8 desc[UR36][R6.64+0x69], R79 ;  /* 0x0000694f0600b986 */ /* 0x0001e2000c101124 */
[----:B------:R-:W-:Y:S05]  /*41e0*/  @P5 BRA `(.L_x_150) ;  /* 0x00000000000c5947 */ /* 0x000fea0003800000 */
[----:B------:R-:W5:Y:S02]  /*41f0*/  LDG.E.U8 R90, desc[UR36][R8.64+0x70] ;  /* 0x00007024085a7981 */ /* 0x000f64000c1e1100 */
[----:B-----5:R-:W-:-:S05]  /*4200*/  PRMT R12, R90, 0x8880, RZ ;  /* 0x000088805a0c7816 */ /* 0x020fca00000000ff */
[----:B------:R-:W-:-:S07]  /*4210*/  IMAD R15, R12, R89, RZ ;  /* 0x000000590c0f7224 */ /* 0x000fce00078e02ff */
.L_x_150:
[----:B------:R-:W-:Y:S05]  /*4220*/  BSYNC B1 ;  /* 0x0000000000017941 */ /* 0x000fea0003800000 */
.L_x_149:
[----:B---3--:R-:W-:Y:S01]  /*4230*/  @!P5 IMAD R13, R80, R88, R15 ;  /* 0x00000058500dd224 */ /* 0x008fe200078e020f */
[----:B------:R-:W-:Y:S04]  /*4240*/  BSSY B1, `(.L_x_151) ;  /* 0x0000006000017945 */ /* 0x000fe80003800000 */
[----:B------:R3:W-:Y:S01]  /*4250*/  @!P5 STG.E.U8 desc[UR36][R4.64+0x70], R13 ;  /* 0x0000700d0400d986 */ /* 0x0007e2000c101124 */
[----:B------:R-:W-:Y:S05]  /*4260*/  @P2 BRA `(.L_x_152) ;  /* 0x00000000000c2947 */ /* 0x000fea0003800000 */
[----:B------:R-:W5:Y:S02]  /*4270*/  LDG.E.U8 R90, desc[UR36][R8.64+0x71] ;  /* 0x00007124085a7981 */ /* 0x000f64000c1e1100 */
[----:B-----5:R-:W-:-:S05]  /*4280*/  PRMT R12, R90, 0x8880, RZ ;  /* 0x000088805a0c7816 */ /* 0x020fca00000000ff */
[----:B------:R-:W-:-:S07]  /*4290*/  IMAD R15, R12, R89, RZ ;  /* 0x000000590c0f7224 */ /* 0x000fce00078e02ff */
.L_x_152:
[----:B------:R-:W-:Y:S05]  /*42a0*/  BSYNC B1 ;  /* 0x0000000000017941 */ /* 0x000fea0003800000 */
.L_x_151:
[----:B------:R-:W-:Y:S01]  /*42b0*/  ISETP.LT.OR P4, PT, R3, 0x71, !P0 ;  /* 0x000000710300780c */ /* 0x000fe20004781670 */
[----:B------:R-:W-:Y:S01]  /*42c0*/  @!P2 IMAD R81, R81, R88, R15 ;  /* 0x000000585151a224 */ /* 0x000fe200078e020f */
[----:B------:R-:W-:Y:S01]  /*42d0*/  BSSY B1, `(.L_x_153) ;  /* 0x000000a000017945 */ /* 0x000fe20003800000 */
[C---:B------:R-:W-:Y:S02]  /*42e0*/  ISETP.LT.OR P3, PT, R3.reuse, 0x72, !P0 ;  /* 0x000000720300780c */ /* 0x040fe40004761670 */
[C---:B------:R-:W-:Y:S01]  /*42f0*/  ISETP.LT.OR P5, PT, R3.reuse, 0x79, !P0 ;  /* 0x000000790300780c */ /* 0x040fe200047a1670 */
[----:B------:R0:W-:Y:S01]  /*4300*/  @!P2 STG.E.U8 desc[UR36][R4.64+0x71], R81 ;  /* 0x000071510400a986 */ /* 0x0001e2000c101124 */
[C---:B------:R-:W-:Y:S02]  /*4310*/  ISETP.LT.OR P2, PT, R3.reuse, 0x79, !P1 ;  /* 0x000000790300780c */ /* 0x040fe40004f41670 */
[----:B------:R-:W-:-:S04]  /*4320*/  ISETP.LT.OR P1, PT, R3, 0x7a, !P1 ;  /* 0x0000007a0300780c */ /* 0x000fc80004f21670 */
[----:B------:R-:W-:Y:S09]  /*4330*/  @P4 BRA `(.L_x_154) ;  /* 0x00000000000c4947 */ /* 0x000ff20003800000 */
[----:B------:R-:W5:Y:S02]  /*4340*/  LDG.E.U8 R90, desc[UR36][R10.64+0x70] ;  /* 0x000070240a5a7981 */ /* 0x000f64000c1e1100 */
[----:B-----5:R-:W-:-:S05]  /*4350*/  PRMT R12, R90, 0x8880, RZ ;  /* 0x000088805a0c7816 */ /* 0x020fca00000000ff */
[----:B------:R-:W-:-:S07]  /*4360*/  IMAD R15, R12, R89, RZ ;  /* 0x000000590c0f7224 */ /* 0x000fce00078e02ff */
.L_x_154:
[----:B------:R-:W-:Y:S05]  /*4370*/  BSYNC B1 ;  /* 0x0000000000017941 */ /* 0x000fea0003800000 */
.L_x_153:
[----:B---3--:R-:W-:Y:S01]  /*4380*/  @!P4 IMAD R13, R82, R88, R15 ;  /* 0x00000058520dc224 */ /* 0x008fe200078e020f */
[----:B------:R-:W-:Y:S04]  /*4390*/  BSSY B1, `(.L_x_155) ;  /* 0x0000006000017945 */ /* 0x000fe80003800000 */
[----:B------:R3:W-:Y:S01]  /*43a0*/  @!P4 STG.E.U8 desc[UR36][R6.64+0x70], R13 ;  /* 0x0000700d0600c986 */ /* 0x0007e2000c101124 */
[----:B------:R-:W-:Y:S05]  /*43b0*/  @P3 BRA `(.L_x_156) ;  /* 0x00000000000c3947 */ /* 0x000fea0003800000 */
[----:B------:R-:W5:Y:S02]  /*43c0*/  LDG.E.U8 R90, desc[UR36][R10.64+0x71] ;  /* 0x000071240a5a7981 */ /* 0x000f64000c1e1100 */
[----:B-----5:R-:W-:-:S05]  /*43d0*/  PRMT R12, R90, 0x8880, RZ ;  /* 0x000088805a0c7816 */ /* 0x020fca00000000ff */
[----:B------:R-:W-:-:S07]  /*43e0*/  IMAD R15, R12, R89, RZ ;  /* 0x000000590c0f7224 */ /* 0x000fce00078e02ff */
.L_x_156:
[----:B------:R-:W-:Y:S05]  /*43f0*/  BSYNC B1 ;  /* 0x0000000000017941 */ /* 0x000fea0003800000 */
.L_x_155:
[----:B------:R-:W-:Y:S01]  /*4400*/  @!P3 IMAD R83, R83, R88, R15 ;  /* 0x000000585353b224 */ /* 0x000fe200078e020f */
[----:B------:R-:W-:Y:S04]  /*4410*/  BSSY B1, `(.L_x_157) ;  /* 0x0000006000017945 */ /* 0x000fe80003800000 */
[----:B------:R0:W-:Y:S01]  /*4420*/  @!P3 STG.E.U8 desc[UR36][R6.64+0x71], R83 ;  /* 0x000071530600b986 */ /* 0x0001e2000c101124 */
[----:B------:R-:W-:Y:S05]  /*4430*/  @P2 BRA `(.L_x_158) ;  /* 0x00000000000c2947 */ /* 0x000fea0003800000 */
[----:B------:R-:W5:Y:S02]  /*4440*/  LDG.E.U8 R90, desc[UR36][R8.64+0x78] ;  /* 0x00007824085a7981 */ /* 0x000f64000c1e1100 */
[----:B-----5:R-:W-:-:S05]  /*4450*/  PRMT R12, R90, 0x8880, RZ ;  /* 0x000088805a0c7816 */ /* 0x020fca00000000ff */
[----:B------:R-:W-:-:S07]  /*4460*/  IMAD R15, R12, R89, RZ ;  /* 0x000000590c0f7224 */ /* 0x000fce00078e02ff */
.L_x_158:
[----:B------:R-:W-:Y:S05]  /*4470*/  BSYNC B1 ;  /* 0x0000000000017941 */ /* 0x000fea0003800000 */
.L_x_157:
[----:B---3--:R-:W-:Y:S01]  /*4480*/  @!P2 IMAD R13, R84, R88, R15 ;  /* 0x00000058540da224 */ /* 0x008fe200078e020f */
[----:B------:R-:W-:Y:S04]  /*4490*/  BSSY B1, `(.L_x_159) ;  /* 0x0000006000017945 */ /* 0x000fe80003800000 */
[----:B------:R3:W-:Y:S01]  /*44a0*/  @!P2 STG.E.U8 desc[UR36][R4.64+0x78], R13 ;  /* 0x0000780d0400a986 */ /* 0x0007e2000c101124 */
[----:B------:R-:W-:Y:S05]  /*44b0*/  @P1 BRA `(.L_x_160) ;  /* 0x00000000000c1947 */ /* 0x000fea0003800000 */
[----:B------:R-:W5:Y:S02]  /*44c0*/  LDG.E.U8 R90, desc[UR36][R8.64+0x79] ;  /* 0x00007924085a7981 */ /* 0x000f64000c1e1100 */
[----:B-----5:R-:W-:-:S05]  /*44d0*/  PRMT R12, R90, 0x8880, RZ ;  /* 0x000088805a0c7816 */ /* 0x020fca00000000ff */
[----:B------:R-:W-:-:S07]  /*44e0*/  IMAD R15, R12, R89, RZ ;  /* 0x000000590c0f7224 */ /* 0x000fce00078e02ff */
.L_x_160:
[----:B------:R-:W-:Y:S05]  /*44f0*/  BSYNC B1 ;  /* 0x0000000000017941 */ /* 0x000fea0003800000 */
.L_x_159:
[----:B------:R-:W-:Y:S01]  /*4500*/  @!P1 IMAD R85, R85, R88, R15 ;  /* 0x0000005855559224 */ /* 0x000fe200078e020f */
[----:B------:R-:W-:Y:S04]  /*4510*/  BSSY B1, `(.L_x_161) ;  /* 0x0000006000017945 */ /* 0x000fe80003800000 */
[----:B------:R0:W-:Y:S01]  /*4520*/  @!P1 STG.E.U8 desc[UR36][R4.64+0x79], R85 ;  /* 0x0000795504009986 */ /* 0x0001e2000c101124 */
[----:B------:R-:W-:Y:S05]  /*4530*/  @P5 BRA `(.L_x_162) ;  /* 0x00000000000c5947 */ /* 0x000fea0003800000 */
[----:B------:R-:W0:Y:S02]  /*4540*/  LDG.E.U8 R90, desc[UR36][R10.64+0x78] ;  /* 0x000078240a5a7981 */ /* 0x000e24000c1e1100 */
[----:B0123--:R-:W-:-:S05]  /*4550*/  PRMT R4, R90, 0x8880, RZ ;  /* 0x000088805a047816 */ /* 0x00ffca00000000ff */
[----:B------:R-:W-:-:S07]  /*4560*/  IMAD R15, R4, R89, RZ ;  /* 0x00000059040f7224 */ /* 0x000fce00078e02ff */
.L_x_162:
[----:B------:R-:W-:Y:S05]  /*4570*/  BSYNC B1 ;  /* 0x0000000000017941 */ /* 0x000fea0003800000 */
.L_x_161:
[----:B0123--:R-:W-:Y:S01]  /*4580*/  @!P5 IMAD R5, R86, R88, R15 ;  /* 0x000000585605d224 */ /* 0x00ffe200078e020f */
[----:B------:R-:W-:Y:S01]  /*4590*/  ISETP.LT.OR P0, PT, R3, 0x7a, !P0 ;  /* 0x0000007a0300780c */ /* 0x000fe20004701670 */
[----:B------:R-:W-:Y:S03]  /*45a0*/  BSSY B1, `(.L_x_163) ;  /* 0x0000006000017945 */ /* 0x000fe60003800000 */
[----:B------:R0:W-:Y:S09]  /*45b0*/  @!P5 STG.E.U8 desc[UR36][R6.64+0x78], R5 ;  /* 0x000078050600d986 */ /* 0x0001f2000c101124 */
[----:B------:R-:W-:Y:S05]  /*45c0*/  @P0 BRA `(.L_x_164) ;  /* 0x00000000000c0947 */ /* 0x000fea0003800000 */
[----:B------:R-:W2:Y:S02]  /*45d0*/  LDG.E.U8 R90, desc[UR36][R10.64+0x79] ;  /* 0x000079240a5a7981 */ /* 0x000ea4000c1e1100 */
[----:B--2---:R-:W-:-:S05]  /*45e0*/  PRMT R4, R90, 0x8880, RZ ;  /* 0x000088805a047816 */ /* 0x004fca00000000ff */
[----:B------:R-:W-:-:S07]  /*45f0*/  IMAD R15, R4, R89, RZ ;  /* 0x00000059040f7224 */ /* 0x000fce00078e02ff */
.L_x_164:
[----:B------:R-:W-:Y:S05]  /*4600*/  BSYNC B1 ;  /* 0x0000000000017941 */ /* 0x000fea0003800000 */
.L_x_163:
[----:B------:R-:W-:Y:S01]  /*4610*/  IMAD R15, R87, R88, R15 ;  /* 0x00000058570f7224 */ /* 0x000fe200078e020f */
[----:B------:R-:W-:Y:S06]  /*4620*/  @P0 BRA `(.L_x_165) ;  /* 0x0000000c00100947 */ /* 0x000fec0003800000 */
[----:B------:R1:W-:Y:S01]  /*4630*/  STG.E.U8 desc[UR36][R6.64+0x79], R15 ;  /* 0x0000790f06007986 */ /* 0x0003e2000c101124 */
[----:B------:R-:W-:Y:S05]  /*4640*/  BRA `(.L_x_165) ;  /* 0x0000000c00087947 */ /* 0x000fea0003800000 */
.L_x_36:
[C---:B------:R-:W-:Y:S02]  /*4650*/  ISETP.GE.AND P1, PT, R96.reuse, 0x1, PT ;  /* 0x000000016000780c */ /* 0x040fe40003f26270 */
[----:B------:R-:W-:Y:S02]  /*4660*/  ISETP.GE.AND P0, PT, R96, 0x9, PT ;  /* 0x000000096000780c */ /* 0x000fe40003f06270 */
[C---:B------:R-:W-:Y:S02]  /*4670*/  ISETP.LT.OR P4, PT, R3.reuse, 0x1, !P1 ;  /* 0x000000010300780c */ /* 0x040fe40004f81670 */
[C---:B------:R-:W-:Y:S02]  /*4680*/  ISETP.LT.OR P3, PT, R3.reuse, 0x2, !P1 ;  /* 0x000000020300780c */ /* 0x040fe40004f61670 */
[C---:B------:R-:W-:Y:S02]  /*4690*/  ISETP.LT.OR P2, PT, R3.reuse, 0x1, !P0 ;  /* 0x000000010300780c */ /* 0x040fe40004741670 */
[----:B------:R-:W-:-:S07]  /*46a0*/  ISETP.LT.OR P5, PT, R3, 0x2, !P0 ;  /* 0x000000020300780c */ /* 0x000fce00047a1670 */
[-C--:B------:R-:W-:Y:S02]  /*46b0*/  @!P4 IMAD R9, R24, R88.reuse, RZ ;  /* 0x000000581809c224 */ /* 0x080fe400078e02ff */
[-C--:B------:R-:W-:Y:S02]  /*46c0*/  @!P3 IMAD R25, R25, R88.reuse, RZ ;  /* 0x000000581919b224 */ /* 0x080fe400078e02ff */
[-C--:B------:R-:W-:Y:S01]  /*46d0*/  @!P2 IMAD R11, R26, R88.reuse, RZ ;  /* 0x000000581a0ba224 */ /* 0x080fe200078e02ff */
[----:B------:R0:W-:Y:S01]  /*46e0*/  @!P4 STG.E.U8 desc[UR36][R4.64], R9 ;  /* 0x000000090400c986 */ /* 0x0001e2000c101124 */
[----:B------:R-:W-:Y:S01]  /*46f0*/  ISETP.LT.OR P4, PT, R3, 0x9, !P1 ;  /* 0x000000090300780c */ /* 0x000fe20004f81670 */
[----:B------:R-:W-:Y:S02]  /*4700*/  @!P5 IMAD R27, R27, R88, RZ ;  /* 0x000000581b1bd224 */ /* 0x000fe400078e02ff */
[----:B------:R-:W-:Y:S01]  /*4710*/  @!P3 STG.E.U8 desc[UR36][R4.64+0x1], R25 ;  /* 0x000001190400b986 */ /* 0x000fe2000c101124 */
[----:B------:R-:W-:-:S03]  /*4720*/  ISETP.LT.OR P3, PT, R3, 0xa, !P1 ;  /* 0x0000000a0300780c */ /* 0x000fc60004f61670 */
[----:B------:R1:W-:Y:S01]  /*4730*/  @!P2 STG.E.U8 desc[UR36][R6.64], R11 ;  /* 0x0000000b0600a986 */ /* 0x0003e2000c101124 */
[----:B------:R-:W-:-:S03]  /*4740*/  ISETP.LT.OR P2, PT, R3, 0x9, !P0 ;  /* 0x000000090300780c */ /* 0x000fc60004741670 */
[----:B------:R-:W-:Y:S01]  /*4750*/  @!P5 STG.E.U8 desc[UR36][R6.64+0x1], R27 ;  /* 0x0000011b0600d986 */ /* 0x000fe2000c101124 */
[----:B------:R-:W-:Y:S01]  /*4760*/  ISETP.LT.OR P5, PT, R3, 0xa, !P0 ;  /* 0x0000000a0300780c */ /* 0x000fe200047a1670 */
[----:B------:R-:W-:-:S04]  /*4770*/  @!P4 IMAD R13, R28, R88, RZ ;  /* 0x000000581c0dc224 */ /* 0x000fc800078e02ff */
[-C--:B------:R-:W-:Y:S01]  /*4780*/  @!P3 IMAD R29, R29, R88.reuse, RZ ;  /* 0x000000581d1db224 */ /* 0x080fe200078e02ff */
[----:B------:R-:W-:Y:S01]  /*4790*/  @!P4 STG.E.U8 desc[UR36][R4.64+0x8], R13 ;  /* 0x0000080d0400c986 */ /* 0x000fe2000c101124 */
[C---:B------:R-:W-:Y:S02]  /*47a0*/  ISETP.LT.OR P4, PT, R3.reuse, 0x11, !P1 ;  /* 0x000000110300780c */ /* 0x040fe40004f81670 */
[-C--:B0-----:R-:W-:Y:S01]  /*47b0*/  @!P2 IMAD R9, R30, R88.reuse, RZ ;  /* 0x000000581e09a224 */ /* 0x081fe200078e02ff */
[----:B------:R-:W-:Y:S01]  /*47c0*/  @!P3 STG.E.U8 desc[UR36][R4.64+0x9], R29 ;  /* 0x0000091d0400b986 */ /* 0x000fe2000c101124 */
[----:B------:R-:W-:Y:S02]  /*47d0*/  ISETP.LT.OR P3, PT, R3, 0x12, !P1 ;  /* 0x000000120300780c */ /* 0x000fe40004f61670 */
[----:B------:R-:W-:Y:S01]  /*47e0*/  @!P5 IMAD R31, R31, R88, RZ ;  /* 0x000000581f1fd224 */ /* 0x000fe200078e02ff */
[----:B------:R0:W-:Y:S01]  /*47f0*/  @!P2 STG.E.U8 desc[UR36][R6.64+0x8], R9 ;  /* 0x000008090600a986 */ /* 0x0001e2000c101124 */
[----:B------:R-:W-:-:S03]  /*4800*/  ISETP.LT.OR P2, PT, R3, 0x11, !P0 ;  /* 0x000000110300780c */ /* 0x000fc60004741670 */
[----:B------:R-:W-:Y:S01]  /*4810*/  @!P5 STG.E.U8 desc[UR36][R6.64+0x9], R31 ;  /* 0x0000091f0600d986 */ /* 0x000fe2000c101124 */
[----:B------:R-:W-:Y:S01]  /*4820*/  ISETP.LT.OR P5, PT, R3, 0x12, !P0 ;  /* 0x000000120300780c */ /* 0x000fe200047a1670 */
[----:B-1----:R-:W-:-:S04]  /*4830*/  @!P4 IMAD R11, R32, R88, RZ ;  /* 0x00000058200bc224 */ /* 0x002fc800078e02ff */
        /* <DEDUP_REMOVED lines=109> */
[----:B------:R1:W-:Y:S01]  /*4f10*/  @!P4 STG.E.U8 desc[UR36][R4.64+0x58], R13 ;  /* 0x0000580d0400c986 */ /* 0x0003e2000c101124 */
        /* <DEDUP_REMOVED lines=13> */
[-C--:B-1----:R-:W-:Y:S01]  /*4ff0*/  @!P2 IMAD R13, R74, R88.reuse, RZ ;  /* 0x000000584a0da224 */ /* 0x082fe200078e02ff */
[----:B------:R-:W-:Y:S01]  /*5000*/  @!P3 STG.E.U8 desc[UR36][R4.64+0x61], R73 ;  /* 0x000061490400b986 */ /* 0x000fe2000c101124 */
[----:B------:R-:W-:Y:S02]  /*5010*/  ISETP.LT.OR P3, PT, R3, 0x6a, !P1 ;  /* 0x0000006a0300780c */ /* 0x000fe40004f61670 */
[----:B------:R-:W-:Y:S01]  /*5020*/  @!P5 IMAD R75, R75, R88, RZ ;  /* 0x000000584b4bd224 */ /* 0x000fe200078e02ff */
[----:B------:R1:W-:Y:S01]  /*5030*/  @!P2 STG.E.U8 desc[UR36][R6.64+0x60], R13 ;  /* 0x0000600d0600a986 */ /* 0x0003e2000c101124 */
[----:B------:R-:W-:-:S03]  /*5040*/  ISETP.LT.OR P2, PT, R3, 0x69, !P0 ;  /* 0x000000690300780c */ /* 0x000fc60004741670 */
[----:B------:R-:W-:Y:S01]  /*5050*/  @!P5 STG.E.U8 desc[UR36][R6.64+0x61], R75 ;  /* 0x0000614b0600d986 */ /* 0x000fe2000c101124 */
[----:B------:R-:W-:Y:S01]  /*5060*/  ISETP.LT.OR P5, PT, R3, 0x6a, !P0 ;  /* 0x0000006a0300780c */ /* 0x000fe200047a1670 */
[----:B0-----:R-:W-:-:S04]  /*5070*/  @!P4 IMAD R9, R76, R88, RZ ;  /* 0x000000584c09c224 */ /* 0x001fc800078e02ff */
[-C--:B------:R-:W-:Y:S01]  /*5080*/  @!P3 IMAD R77, R77, R88.reuse, RZ ;  /* 0x000000584d4db224 */ /* 0x080fe200078e02ff */
[----:B------:R-:W-:Y:S01]  /*5090*/  @!P4 STG.E.U8 desc[UR36][R4.64+0x68], R9 ;  /* 0x000068090400c986 */ /* 0x000fe2000c101124 */
[C---:B------:R-:W-:Y:S02]  /*50a0*/  ISETP.LT.OR P4, PT, R3.reuse, 0x72, !P1 ;  /* 0x000000720300780c */ /* 0x040fe40004f81670 */
[-C--:B--2---:R-:W-:Y:S01]  /*50b0*/  @!P2 IMAD R11, R78, R88.reuse, RZ ;  /* 0x000000584e0ba224 */ /* 0x084fe200078e02ff */
[----:B------:R-:W-:Y:S01]  /*50c0*/  @!P3 STG.E.U8 desc[UR36][R4.64+0x69], R77 ;  /* 0x0000694d0400b986 */ /* 0x000fe2000c101124 */
[----:B------:R-:W-:Y:S02]  /*50d0*/  ISETP.LT.OR P3, PT, R3, 0x71, !P1 ;  /* 0x000000710300780c */ /* 0x000fe40004f61670 */
[----:B------:R-:W-:Y:S01]  /*50e0*/  @!P5 IMAD R79, R79, R88, RZ ;  /* 0x000000584f4fd224 */ /* 0x000fe200078e02ff */
[----:B------:R0:W-:Y:S01]  /*50f0*/  @!P2 STG.E.U8 desc[UR36][R6.64+0x68], R11 ;  /* 0x0000680b0600a986 */ /* 0x0001e2000c101124 */
[----:B------:R-:W-:-:S03]  /*5100*/  ISETP.LT.OR P2, PT, R3, 0x71, !P0 ;  /* 0x000000710300780c */ /* 0x000fc60004741670 */
[----:B------:R2:W-:Y:S01]  /*5110*/  @!P5 STG.E.U8 desc[UR36][R6.64+0x69], R79 ;  /* 0x0000694f0600d986 */ /* 0x0005e2000c101124 */
[----:B------:R-:W-:Y:S01]  /*5120*/  ISETP.LT.OR P5, PT, R3, 0x79, !P0 ;  /* 0x000000790300780c */ /* 0x000fe200047a1670 */
[----:B------:R-:W-:-:S04]  /*5130*/  @!P4 IMAD R81, R81, R88, RZ ;  /* 0x000000585151c224 */ /* 0x000fc800078e02ff */
[-C--:B-1----:R-:W-:Y:S01]  /*5140*/  @!P3 IMAD R13, R80, R88.reuse, RZ ;  /* 0x00000058500db224 */ /* 0x082fe200078e02ff */
[----:B------:R2:W-:Y:S01]  /*5150*/  @!P4 STG.E.U8 desc[UR36][R4.64+0x71], R81 ;  /* 0x000071510400c986 */ /* 0x0005e2000c101124 */
[C---:B------:R-:W-:Y:S02]  /*5160*/  ISETP.LT.OR P4, PT, R3.reuse, 0x72, !P0 ;  /* 0x000000720300780c */ /* 0x040fe40004781670 */
[C---:B------:R-:W-:Y:S01]  /*5170*/  ISETP.LT.OR P0, PT, R3.reuse, 0x7a, !P0 ;  /* 0x0000007a0300780c */ /* 0x040fe20004701670 */
[----:B------:R2:W-:Y:S01]  /*5180*/  @!P3 STG.E.U8 desc[UR36][R4.64+0x70], R13 ;  /* 0x0000700d0400b986 */ /* 0x0005e2000c101124 */
[C---:B------:R-:W-:Y:S02]  /*5190*/  ISETP.LT.OR P3, PT, R3.reuse, 0x79, !P1 ;  /* 0x000000790300780c */ /* 0x040fe40004f61670 */
[----:B------:R-:W-:Y:S01]  /*51a0*/  ISETP.LT.OR P1, PT, R3, 0x7a, !P1 ;  /* 0x0000007a0300780c */ /* 0x000fe20004f21670 */
[-C--:B------:R-:W-:Y:S02]  /*51b0*/  @!P2 IMAD R3, R82, R88.reuse, RZ ;  /* 0x000000585203a224 */ /* 0x080fe400078e02ff */
[----:B0-----:R-:W-:-:S03]  /*51c0*/  @!P5 IMAD R11, R86, R88, RZ ;  /* 0x00000058560bd224 */ /* 0x001fc600078e02ff */
[----:B------:R2:W-:Y:S01]  /*51d0*/  @!P2 STG.E.U8 desc[UR36][R6.64+0x70], R3 ;  /* 0x000070030600a986 */ /* 0x0005e2000c101124 */
[-C--:B------:R-:W-:Y:S02]  /*51e0*/  @!P4 IMAD R83, R83, R88.reuse, RZ ;  /* 0x000000585353c224 */ /* 0x080fe400078e02ff */
[-C--:B------:R-:W-:Y:S02]  /*51f0*/  @!P0 IMAD R87, R87, R88.reuse, RZ ;  /* 0x0000005857578224 */ /* 0x080fe400078e02ff */
[-C--:B------:R-:W-:Y:S01]  /*5200*/  @!P3 IMAD R9, R84, R88.reuse, RZ ;  /* 0x000000585409b224 */ /* 0x080fe200078e02ff */
[----:B------:R2:W-:Y:S01]  /*5210*/  @!P4 STG.E.U8 desc[UR36][R6.64+0x71], R83 ;  /* 0x000071530600c986 */ /* 0x0005e2000c101124 */
[----:B------:R-:W-:-:S03]  /*5220*/  @!P1 IMAD R85, R85, R88, RZ ;  /* 0x0000005855559224 */ /* 0x000fc600078e02ff */
[----:B------:R2:W-:Y:S04]  /*5230*/  @!P3 STG.E.U8 desc[UR36][R4.64+0x78], R9 ;  /* 0x000078090400b986 */ /* 0x0005e8000c101124 */
[----:B------:R2:W-:Y:S04]  /*5240*/  @!P1 STG.E.U8 desc[UR36][R4.64+0x79], R85 ;  /* 0x0000795504009986 */ /* 0x0005e8000c101124 */
[----:B------:R2:W-:Y:S04]  /*5250*/  @!P5 STG.E.U8 desc[UR36][R6.64+0x78], R11 ;  /* 0x0000780b0600d986 */ /* 0x0005e8000c101124 */
[----:B------:R2:W-:Y:S02]  /*5260*/  @!P0 STG.E.U8 desc[UR36][R6.64+0x79], R87 ;  /* 0x0000795706008986 */ /* 0x0005e4000c101124 */
.L_x_165:
[----:B------:R-:W-:Y:S05]  /*5270*/  BSYNC B0 ;  /* 0x0000000000007941 */ /* 0x000fea0003800000 */
.L_x_35:
[----:B------:R-:W-:Y:S01]  /*5280*/  ULDC UR4, c[0x0][0xc] ;  /* 0x0000030000047ab9 */ /* 0x000fe20000000800 */
[----:B------:R-:W-:Y:S01]  /*5290*/  ULDC UR5, c[0x0][0x10] ;  /* 0x0000040000057ab9 */ /* 0x000fe20000000800 */
[----:B--2---:R-:W2:Y:S01]  /*52a0*/  LDC R3, c[0x0][0x14] ;  /* 0x00000500ff037b82 */ /* 0x004ea20000000800 */
[----:B------:R-:W-:Y:S01]  /*52b0*/  UIMAD.WIDE.U32 UR4, UR4, UR5, URZ ;  /* 0x00000005040472a5 */ /* 0x000fe2000f8e003f */
[----:B------:R-:W-:Y:S02]  /*52c0*/  IMAD.MOV.U32 R93, RZ, RZ, -0x1 ;  /* 0xffffffffff5d7424 */ /* 0x000fe400078e00ff */
[----:B------:R-:W-:-:S03]  /*52d0*/  IMAD.MOV.U32 R91, RZ, RZ, -0x1 ;  /* 0xffffffffff5b7424 */ /* 0x000fc600078e00ff */
[----:B--2---:R-:W-:-:S04]  /*52e0*/  IMAD.WIDE.U32 R16, R3, UR4, R16 ;  /* 0x0000000403107c25 */ /* 0x004fc8000f8e0010 */
[----:B------:R-:W-:Y:S01]  /*52f0*/  IMAD R3, R3, UR5, RZ ;  /* 0x0000000503037c24 */ /* 0x000fe2000f8e02ff */
[----:B------:R-:W-:Y:S02]  /*5300*/  ULDC.64 UR4, c[0x0][0x650] ;  /* 0x0001940000047ab9 */ /* 0x000fe40000000a00 */
[----:B------:R-:W-:Y:S01]  /*5310*/  ISETP.GE.U32.AND P0, PT, R16, UR4, PT ;  /* 0x0000000410007c0c */ /* 0x000fe2000bf06070 */
[--C-:B------:R-:W-:Y:S01]  /*5320*/  IMAD.IADD R17, R17, 0x1, R3.reuse ;  /* 0x0000000111117824 */ /* 0x100fe200078e0203 */
[----:B------:R-:W-:-:S04]  /*5330*/  PRMT R3, RZ, 0x7610, R3 ;  /* 0x00007610ff037816 */ /* 0x000fc80000000003 */
[----:B------:R-:W-:-:S13]  /*5340*/  ISETP.GE.U32.AND.EX P0, PT, R17, UR5, PT, P0 ;  /* 0x0000000511007c0c */ /* 0x000fda000bf06100 */
[----:B------:R-:W-:Y:S05]  /*5350*/  @P0 BRA `(.L_x_166) ;  /* 0x0000000400640947 */ /* 0x000fea0003800000 */
[----:B------:R-:W2:Y:S01]  /*5360*/  S2R R12, SR_CTAID.X ;  /* 0x00000000000c7919 */ /* 0x000ea20000002500 */
[----:B------:R-:W3:Y:S01]  /*5370*/  LDC.64 R10, c[0x0][0x628] ;  /* 0x00018a00ff0a7b82 */ /* 0x000ee20000000a00 */
[----:B------:R-:W-:Y:S01]  /*5380*/  ULDC UR4, c[0x0][0x150] ;  /* 0x0000540000047ab9 */ /* 0x000fe20000000800 */
[----:B------:R-:W-:Y:S01]  /*5390*/  IMAD.MOV.U32 R8, RZ, RZ, R16 ;  /* 0x000000ffff087224 */ /* 0x000fe200078e0010 */
[----:B------:R-:W0:Y:S01]  /*53a0*/  S2R R24, SR_CTAID.Y ;  /* 0x0000000000187919 */ /* 0x000e220000002600 */
[----:B------:R-:W-:-:S04]  /*53b0*/  IMAD.MOV.U32 R9, RZ, RZ, R17 ;  /* 0x000000ffff097224 */ /* 0x000fc800078e0011 */
[----:B------:R-:W0:Y:S08]  /*53c0*/  LDC R21, c[0x0][0x144] ;  /* 0x00005100ff157b82 */ /* 0x000e300000000800 */
[----:B------:R-:W0:Y:S08]  /*53d0*/  LDC R0, c[0x0][0x630] ;  /* 0x00018c00ff007b82 */ /* 0x000e300000000800 */
[----:B-1----:R-:W1:Y:S01]  /*53e0*/  LDC.64 R14, c[0x0][0x620] ;  /* 0x00018800ff0e7b82 */ /* 0x002e620000000a00 */
[----:B---3--:R-:W-:-:S04]  /*53f0*/  ISETP.NE.U32.AND P0, PT, R10, RZ, PT ;  /* 0x000000ff0a00720c */ /* 0x008fc80003f05070 */
[----:B------:R-:W-:Y:S02]  /*5400*/  ISETP.NE.AND.EX P0, PT, R11, RZ, PT, P0 ;  /* 0x000000ff0b00720c */ /* 0x000fe40003f05300 */
[----:B--2---:R-:W-:-:S05]  /*5410*/  I2FP.F32.U32 R3, R12 ;  /* 0x0000000c00037245 */ /* 0x004fca0000201000 */
[----:B------:R-:W-:-:S04]  /*5420*/  FMUL R3, R3, UR4 ;  /* 0x0000000403037c20 */ /* 0x000fc80008400000 */
[----:B------:R2:W3:Y:S02]  /*5430*/  F2I.U32.TRUNC.NTZ R20, R3 ;  /* 0x0000000300147305 */ /* 0x0004e4000020f000 */
[----:B0-----:R-:W-:Y:S05]  /*5440*/  @!P0 BRA `(.L_x_167) ;  /* 0x0000000000288947 */ /* 0x001fea0003800000 */
[----:B--2---:R-:W0:Y:S02]  /*5450*/  LDC R3, c[0x0][0x634] ;  /* 0x00018d00ff037b82 */ /* 0x004e240000000800 */
[----:B0-----:R-:W-:-:S05]  /*5460*/  IADD3 R3, P0, R16, R3, RZ ;  /* 0x0000000310037210 */ /* 0x001fca0007f1e0ff */
[----:B------:R-:W-:-:S04]  /*5470*/  IMAD.X R13, RZ, RZ, R17, P0 ;  /* 0x000000ffff0d7224 */ /* 0x000fc800000e0611 */
[----:B------:R-:W-:-:S04]  /*5480*/  IMAD.WIDE.U32 R4, R13, R10, RZ ;  /* 0x0000000a0d047225 */ /* 0x000fc800078e00ff */
[----:B----4-:R-:W-:-:S04]  /*5490*/  IMAD.WIDE.U32 R6, P0, R3, R11, R4 ;  /* 0x0000000b03067225 */ /* 0x010fc80007800004 */
[----:B------:R-:W-:-:S04]  /*54a0*/  IMAD.WIDE.U32 R4, R3, R10, RZ ;  /* 0x0000000a03047225 */ /* 0x000fc800078e00ff */
[----:B------:R-:W-:Y:S01]  /*54b0*/  IMAD.X R9, RZ, RZ, RZ, P0 ;  /* 0x000000ffff097224 */ /* 0x000fe200000e06ff */
[----:B------:R-:W-:Y:S01]  /*54c0*/  IADD3 RZ, P0, R5, R6, RZ ;  /* 0x0000000605ff7210 */ /* 0x000fe20007f1e0ff */
[----:B------:R-:W-:-:S04]  /*54d0*/  IMAD.MOV.U32 R8, RZ, RZ, R7 ;  /* 0x000000ffff087224 */ /* 0x000fc800078e0007 */
[----:B------:R-:W-:-:S08]  /*54e0*/  IMAD.WIDE.U32.X R8, R13, R11, R8, P0 ;  /* 0x0000000b0d087225 */ /* 0x000fd000000e0408 */
.L_x_167:
[----:B------:R-:W0:Y:S01]  /*54f0*/  LDC.64 R28, c[0x0][0x640] ;  /* 0x00019000ff1c7b82 */ /* 0x000e220000000a00 */
[-CC-:B------:R-:W-:Y:S01]  /*5500*/  SHF.R.U64 R91, R8, R0.reuse, R9.reuse ;  /* 0x00000000085b7219 */ /* 0x180fe20000001209 */
[----:B---3--:R-:W-:Y:S01]  /*5510*/  IMAD.MOV R20, RZ, RZ, -R20 ;  /* 0x000000ffff147224 */ /* 0x008fe200078e0a14 */
[----:B------:R-:W-:Y:S01]  /*5520*/  SHF.R.U32.HI R0, RZ, R0, R9 ;  /* 0x00000000ff007219 */ /* 0x000fe20000011609 */
[----:B------:R-:W-:Y:S01]  /*5530*/  ULDC UR4, c[0x0][0x154] ;  /* 0x0000550000047ab9 */ /* 0x000fe20000000800 */
[----:B--2---:R-:W-:Y:S01]  /*5540*/  IADD3 R3, P0, RZ, -R91, RZ ;  /* 0x8000005bff037210 */ /* 0x004fe20007f1e0ff */
[----:B------:R-:W-:Y:S02]  /*5550*/  IMAD R21, R21, R20, R12 ;  /* 0x0000001415157224 */ /* 0x000fe400078e020c */
[----:B----4-:R-:W2:Y:S01]  /*5560*/  LDC R6, c[0x0][0x618] ;  /* 0x00018600ff067b82 */ /* 0x010ea20000000800 */
[----:B------:R-:W-:Y:S02]  /*5570*/  IMAD.MOV.U32 R7, RZ, RZ, 0x1 ;  /* 0x00000001ff077424 */ /* 0x000fe400078e00ff */
[----:B------:R-:W-:-:S04]  /*5580*/  IMAD.X R5, RZ, RZ, ~R0, P0 ;  /* 0x000000ffff057224 */ /* 0x000fc800000e0e00 */
[-C--:B-1----:R-:W-:Y:S01]  /*5590*/  IMAD R0, R5, R14.reuse, RZ ;  /* 0x0000000e05007224 */ /* 0x082fe200078e02ff */
[----:B------:R-:W1:Y:S01]  /*55a0*/  LDC R8, c[0x0][0x608] ;  /* 0x00018200ff087b82 */ /* 0x000e620000000800 */
[----:B------:R-:W-:-:S04]  /*55b0*/  IMAD.WIDE.U32 R4, R3, R14, R16 ;  /* 0x0000000e03047225 */ /* 0x000fc800078e0010 */
[----:B------:R-:W-:Y:S01]  /*55c0*/  IMAD R3, R3, R15, R0 ;  /* 0x0000000f03037224 */ /* 0x000fe200078e0200 */
[----:B------:R-:W-:Y:S02]  /*55d0*/  I2FP.F32.U32 R0, R24 ;  /* 0x0000001800007245 */ /* 0x000fe40000201000 */
[----:B------:R-:W3:Y:S01]  /*55e0*/  LDC R26, c[0x0][0x658] ;  /* 0x00019600ff1a7b82 */ /* 0x000ee20000000800 */
[----:B------:R-:W-:Y:S01]  /*55f0*/  IMAD.IADD R3, R5, 0x1, R3 ;  /* 0x0000000105037824 */ /* 0x000fe200078e0203 */
[----:B0-----:R-:W-:Y:S01]  /*5600*/  ISETP.NE.U32.AND P0, PT, R28, RZ, PT ;  /* 0x000000ff1c00720c */ /* 0x001fe20003f05070 */
[----:B------:R-:W-:Y:S01]  /*5610*/  FMUL R0, R0, UR4 ;  /* 0x0000000400007c20 */ /* 0x000fe20008400000 */
[----:B------:R-:W-:Y:S02]  /*5620*/  IMAD.MOV.U32 R5, RZ, RZ, -0x1 ;  /* 0xffffffffff057424 */ /* 0x000fe400078e00ff */
[----:B------:R-:W-:Y:S01]  /*5630*/  ISETP.NE.AND.EX P0, PT, R29, RZ, PT, P0 ;  /* 0x000000ff1d00720c */ /* 0x000fe20003f05300 */
[----:B------:R0:W4:Y:S01]  /*5640*/  F2I.U32.TRUNC.NTZ R13, R0 ;  /* 0x00000000000d7305 */ /* 0x000122000020f000 */
[----:B------:R-:W0:Y:S01]  /*5650*/  LDC R15, c[0x0][0x148] ;  /* 0x00005200ff0f7b82 */ /* 0x000e220000000800 */
[----:B--2---:R-:W-:-:S02]  /*5660*/  SHF.R.U64 R12, R4, R6, R3 ;  /* 0x00000006040c7219 */ /* 0x004fc40000001203 */
[----:B------:R-:W-:-:S05]  /*5670*/  SHF.R.U32.HI R3, RZ, R6, R3 ;  /* 0x00000006ff037219 */ /* 0x000fca0000011603 */
[----:B------:R-:W2:Y:S01]  /*5680*/  LDC R20, c[0x0][0x600] ;  /* 0x00018000ff147b82 */ /* 0x000ea20000000800 */
[-CC-:B-1----:R-:W-:Y:S02]  /*5690*/  SHF.R.U64 R10, R12, R8.reuse, R3.reuse ;  /* 0x000000080c0a7219 */ /* 0x182fe40000001203 */
[----:B------:R-:W-:-:S05]  /*56a0*/  SHF.R.U32.HI R3, RZ, R8, R3 ;  /* 0x00000008ff037219 */ /* 0x000fca0000011603 */
[----:B------:R-:W1:Y:S01]  /*56b0*/  LDC R27, c[0x0][0x648] ;  /* 0x00019200ff1b7b82 */ /* 0x000e620000000800 */
[-C--:B---3--:R-:W-:Y:S02]  /*56c0*/  SHF.L.U32 R4, R5, R26.reuse, RZ ;  /* 0x0000001a05047219 */ /* 0x088fe400000006ff */
[-CC-:B------:R-:W-:Y:S02]  /*56d0*/  SHF.R.U64 R14, R10, R26.reuse, R3.reuse ;  /* 0x0000001a0a0e7219 */ /* 0x180fe40000001203 */
[----:B------:R-:W-:Y:S02]  /*56e0*/  SHF.R.U32.HI R5, RZ, R26, R3 ;  /* 0x0000001aff057219 */ /* 0x000fe40000011603 */
[----:B------:R-:W-:Y:S01]  /*56f0*/  LOP3.LUT R25, RZ, R4, RZ, 0x33, !PT ;  /* 0x00000004ff197212 */ /* 0x000fe200078e33ff */
[----:B------:R-:W3:Y:S01]  /*5700*/  LDC R30, c[0x0][0x638] ;  /* 0x00018e00ff1e7b82 */ /* 0x000ee20000000800 */
[----:B------:R-:W-:Y:S01]  /*5710*/  SHF.L.U32 R26, R7, R26, RZ ;  /* 0x0000001a071a7219 */ /* 0x000fe200000006ff */
[----:B------:R-:W-:-:S06]  /*5720*/  IMAD.MOV.U32 R4, RZ, RZ, R14 ;  /* 0x000000ffff047224 */ /* 0x000fcc00078e000e */
[----:B------:R-:W0:Y:S01]  /*5730*/  LDC R31, c[0x0][0x610] ;  /* 0x00018400ff1f7b82 */ /* 0x000e220000000800 */
[----:B----4-:R-:W-:Y:S05]  /*5740*/  @!P0 BRA `(.L_x_168) ;  /* 0x0000000000288947 */ /* 0x010fea0003800000 */
        /* <DEDUP_REMOVED lines=10> */
.L_x_168:
[----:B------:R-:W-:Y:S01]  /*57f0*/  ISETP.NE.AND P0, PT, R2, 0x1, PT ;  /* 0x000000010200780c */ /* 0x000fe20003f05270 */
[----:B--2---:R-:W-:Y:S01]  /*5800*/  VIADD R7, R20, 0xffffffff ;  /* 0xffffffff14077836 */ /* 0x004fe20000000000 */
[----:B01----:R-:W-:Y:S01]  /*5810*/  SHF.R.U64 R0, R4, R27, R5 ;  /* 0x0000001b04007219 */ /* 0x003fe20000001205 */
[----:B------:R-:W-:Y:S01]  /*5820*/  IMAD.MOV R13, RZ, RZ, -R13 ;  /* 0x000000ffff0d7224 */ /* 0x000fe200078e0a0d */
[----:B------:R-:W-:Y:S01]  /*5830*/  LOP3.LUT R5, R10, R25, RZ, 0xc0, !PT ;  /* 0x000000190a057212 */ /* 0x000fe200078ec0ff */
[----:B------:R-:W-:Y:S01]  /*5840*/  IMAD.MOV.U32 R4, RZ, RZ, 0x1 ;  /* 0x00000001ff047424 */ /* 0x000fe200078e00ff */
[----:B------:R-:W-:Y:S01]  /*5850*/  LOP3.LUT R12, R12, R7, RZ, 0xc0, !PT ;  /* 0x000000070c0c7212 */ /* 0x000fe200078ec0ff */
[----:B------:R-:W-:Y:S02]  /*5860*/  IMAD.MOV R3, RZ, RZ, -R0 ;  /* 0x000000ffff037224 */ /* 0x000fe400078e0a00 */
[----:B------:R-:W-:Y:S02]  /*5870*/  IMAD R0, R26, R0, R5 ;  /* 0x000000001a007224 */ /* 0x000fe400078e0205 */
[----:B---3--:R-:W-:-:S02]  /*5880*/  IMAD R3, R3, R30, R14 ;  /* 0x0000001e03037224 */ /* 0x008fc400078e020e */
[----:B------:R-:W-:Y:S02]  /*5890*/  @P0 IMAD R21, R15, R13, R24 ;  /* 0x0000000d0f150224 */ /* 0x000fe400078e0218 */
[----:B------:R-:W-:Y:S01]  /*58a0*/  IMAD R5, R3, R20, R12 ;  /* 0x0000001403057224 */ /* 0x000fe200078e020c */
[----:B------:R-:W-:Y:S01]  /*58b0*/  PRMT R3, R4, 0x7610, R3 ;  /* 0x0000761004037816 */ /* 0x000fe20000000003 */
[----:B------:R-:W-:-:S05]  /*58c0*/  IMAD R0, R0, R31, R21 ;  /* 0x0000001f00007224 */ /* 0x000fca00078e0215 */
[----:B------:R-:W-:Y:S02]  /*58d0*/  SEL R93, R5, R0, !P0 ;  /* 0x00000000055d7207 */ /* 0x000fe40004000000 */
[----:B------:R-:W-:-:S07]  /*58e0*/  SEL R0, R0, R5, !P0 ;  /* 0x0000000500007207 */ /* 0x000fce0004000000 */
.L_x_166:
[----:B------:R-:W-:Y:S01]  /*58f0*/  LOP3.LUT P0, RZ, R3, 0xff, RZ, 0xc0, !PT ;  /* 0x000000ff03ff7812 */ /* 0x000fe2000780c0ff */
[----:B------:R-:W-:-:S12]  /*5900*/  IMAD.MOV.U32 R92, RZ, RZ, R0 ;  /* 0x000000ffff5c7224 */ /* 0x000fd800078e0000 */
[----:B------:R-:W-:Y:S05]  /*5910*/  @P0 BRA `(.L_x_169) ;  /* 0xffffffb8008c0947 */ /* 0x000fea000383ffff */
[----:B------:R-:W-:Y:S05]  /*5920*/  EXIT ;  /* 0x000000000000794d */ /* 0x000fea0003800000 */
.L_x_8:
[----:B0-----:R-:W-:Y:S01]  /*5930*/  ULDC.64 UR4, c[0x0][0x650] ;  /* 0x0001940000047ab9 */ /* 0x001fe20000000a00 */
        /* <DEDUP_REMOVED lines=25> */
.L_x_171:
[----:B------:R-:W0:Y:S01]  /*5ad0*/  LDC.64 R28, c[0x0][0x640] ;  /* 0x00019000ff1c7b82 */ /* 0x000e220000000a00 */
[-CC-:B------:R-:W-:Y:S01]  /*5ae0*/  SHF.R.U64 R22, R12, R6.reuse, R13.reuse ;  /* 0x000000060c167219 */ /* 0x180fe2000000120d */
[----:B------:R-:W-:Y:S01]  /*5af0*/  IMAD.MOV.U32 R30, RZ, RZ, 0x1 ;  /* 0x00000001ff1e7424 */ /* 0x000fe200078e00ff */
[----:B------:R-:W-:Y:S02]  /*5b00*/  SHF.R.U32.HI R6, RZ, R6, R13 ;  /* 0x00000006ff067219 */ /* 0x000fe4000001160d */
        /* <DEDUP_REMOVED lines=8> */
[----:B------:R-:W-:Y:S01]  /*5b90*/  IMAD.IADD R9, R9, 0x1, R11 ;  /* 0x0000000109097824 */ /* 0x000fe200078e020b */
[----:B0-----:R-:W-:-:S04]  /*5ba0*/  ISETP.NE.U32.AND P0, PT, R28, RZ, PT ;  /* 0x000000ff1c00720c */ /* 0x001fc80003f05070 */
[----:B------:R-:W-:Y:S02]  /*5bb0*/  ISETP.NE.AND.EX P0, PT, R29, RZ, PT, P0 ;  /* 0x000000ff1d00720c */ /* 0x000fe40003f05300 */
[----:B------:R-:W0:Y:S01]  /*5bc0*/  LDC R20, c[0x0][0x600] ;  /* 0x00018000ff147b82 */ /* 0x000e220000000800 */
[-CC-:B-1----:R-:W-:Y:S01]  /*5bd0*/  SHF.R.U64 R14, R8, R10.reuse, R9.reuse ;  /* 0x0000000a080e7219 */ /* 0x182fe20000001209 */
[----:B------:R-:W-:Y:S01]  /*5be0*/  IMAD.MOV.U32 R8, RZ, RZ, -0x1 ;  /* 0xffffffffff087424 */ /* 0x000fe200078e00ff */
[----:B------:R-:W-:-:S05]  /*5bf0*/  SHF.R.U32.HI R9, RZ, R10, R9 ;  /* 0x0000000aff097219 */ /* 0x000fca0000011609 */
[----:B------:R-:W1:Y:S01]  /*5c00*/  LDC R26, c[0x0][0x648] ;  /* 0x00019200ff1a7b82 */ /* 0x000e620000000800 */
[-CC-:B--2---:R-:W-:Y:S02]  /*5c10*/  SHF.R.U64 R21, R14, R12.reuse, R9.reuse ;  /* 0x0000000c0e157219 */ /* 0x184fe40000001209 */
[----:B------:R-:W-:-:S05]  /*5c20*/  SHF.R.U32.HI R6, RZ, R12, R9 ;  /* 0x0000000cff067219 */ /* 0x000fca0000011609 */
[----:B------:R-:W2:Y:S01]  /*5c30*/  LDC R27, c[0x0][0x638] ;  /* 0x00018e00ff1b7b82 */ /* 0x000ea20000000800 */
[-C--:B---3--:R-:W-:Y:S02]  /*5c40*/  SHF.L.U32 R8, R8, R25.reuse, RZ ;  /* 0x0000001908087219 */ /* 0x088fe400000006ff */
[-CC-:B------:R-:W-:Y:S02]  /*5c50*/  SHF.R.U64 R23, R21, R25.reuse, R6.reuse ;  /* 0x0000001915177219 */ /* 0x180fe40000001206 */
[----:B------:R-:W-:Y:S02]  /*5c60*/  LOP3.LUT R32, RZ, R8, RZ, 0x33, !PT ;  /* 0x00000008ff207212 */ /* 0x000fe400078e33ff */
[----:B------:R-:W-:Y:S01]  /*5c70*/  SHF.R.U32.HI R9, RZ, R25, R6 ;  /* 0x00000019ff097219 */ /* 0x000fe20000011606 */
[----:B------:R-:W3:Y:S01]  /*5c80*/  LDC R31, c[0x0][0x610] ;  /* 0x00018400ff1f7b82 */ /* 0x000ee20000000800 */
[----:B------:R-:W-:Y:S01]  /*5c90*/  IMAD.MOV.U32 R8, RZ, RZ, R23 ;  /* 0x000000ffff087224 */ /* 0x000fe200078e0017 */
[----:B------:R-:W-:Y:S06]  /*5ca0*/  @!P0 BRA `(.L_x_172) ;  /* 0x0000000000288947 */ /* 0x000fec0003800000 */
        /* <DEDUP_REMOVED lines=10> */
.L_x_172:
[----:B------:R-:W-:Y:S02]  /*5d50*/  ISETP.NE.AND P0, PT, R2, 0x1, PT ;  /* 0x000000010200780c */ /* 0x000fe40003f05270 */
[----:B-1----:R-:W-:Y:S01]  /*5d60*/  SHF.R.U64 R6, R8, R26, R9 ;  /* 0x0000001a08067219 */ /* 0x002fe20000001209 */
[----:B0-----:R-:W-:Y:S01]  /*5d70*/  VIADD R9, R20, 0xffffffff ;  /* 0xffffffff14097836 */ /* 0x001fe20000000000 */
[----:B------:R-:W-:Y:S02]  /*5d80*/  SHF.L.U32 R30, R30, R25, RZ ;  /* 0x000000191e1e7219 */ /* 0x000fe400000006ff */
[----:B------:R-:W-:Y:S01]  /*5d90*/  LOP3.LUT R5, R21, R32, RZ, 0xc0, !PT ;  /* 0x0000002015057212 */ /* 0x000fe200078ec0ff */
[----:B------:R-:W-:-:S04]  /*5da0*/  IMAD.MOV R8, RZ, RZ, -R6 ;  /* 0x000000ffff087224 */ /* 0x000fc800078e0a06 */
[----:B------:R-:W-:Y:S01]  /*5db0*/  IMAD R6, R30, R6, R5 ;  /* 0x000000061e067224 */ /* 0x000fe200078e0205 */
[----:B------:R-:W-:Y:S01]  /*5dc0*/  LOP3.LUT R5, R14, R9, RZ, 0xc0, !PT ;  /* 0x000000090e057212 */ /* 0x000fe200078ec0ff */
[----:B------:R-:W-:Y:S02]  /*5dd0*/  @P0 IMAD R3, R7, R24, R4 ;  /* 0x0000001807030224 */ /* 0x000fe400078e0204 */
[----:B--2---:R-:W-:Y:S02]  /*5de0*/  IMAD R4, R8, R27, R23 ;  /* 0x0000001b08047224 */ /* 0x004fe400078e0217 */
[----:B---3--:R-:W-:Y:S02]  /*5df0*/  IMAD R3, R6, R31, R3 ;  /* 0x0000001f06037224 */ /* 0x008fe400078e0203 */
[----:B------:R-:W-:Y:S02]  /*5e00*/  IMAD R4, R4, R20, R5 ;  /* 0x0000001404047224 */ /* 0x000fe400078e0205 */
[----:B------:R-:W-:-:S02]  /*5e10*/  IMAD.MOV.U32 R8, RZ, RZ, 0x1 ;  /* 0x00000001ff087424 */ /* 0x000fc400078e00ff */
[----:B------:R-:W-:Y:S01]  /*5e20*/  IMAD.MOV.U32 R6, RZ, RZ, R22 ;  /* 0x000000ffff067224 */ /* 0x000fe200078e0016 */
[----:B------:R-:W-:Y:S02]  /*5e30*/  SEL R20, R4, R3, !P0 ;  /* 0x0000000304147207 */ /* 0x000fe40004000000 */
[----:B------:R-:W-:-:S07]  /*5e40*/  SEL R21, R3, R4, !P0 ;  /* 0x0000000403157207 */ /* 0x000fce0004000000 */
.L_x_170:
[----:B------:R-:W-:-:S08]  /*5e50*/  NOP ;  /* 0x0000000000007918 */ /* 0x000fd00000000000 */
[----:B------:R-:W0:-:S00]  /*5e60*/  USETMAXREG.DEALLOC.CTAPOOL 0x28 ;  /* 0x00000028000079c8 */ /* 0x000e0000080e0500 */
[----:B0-----:R-:W-:-:S13]  /*5e70*/  ISETP.NE.AND P0, PT, R0, RZ, PT ;  /* 0x000000ff0000720c */ /* 0x001fda0003f05270 */
[----:B------:R-:W-:Y:S05]  /*5e80*/  @P0 EXIT ;  /* 0x000000000000094d */ /* 0x000fea0003800000 */
[----:B------:R-:W-:Y:S01]  /*5e90*/  LOP3.LUT P0, RZ, R8, 0xff, RZ, 0xc0, !PT ;  /* 0x000000ff08ff7812 */ /* 0x000fe2000780c0ff */
[----:B------:R-:W-:Y:S02]  /*5ea0*/  IMAD.MOV.U32 R0, RZ, RZ, 0x1 ;  /* 0x00000001ff007424 */ /* 0x000fe400078e00ff */
[----:B------:R-:W-:-:S10]  /*5eb0*/  IMAD.MOV.U32 R3, RZ, RZ, RZ ;  /* 0x000000ffff037224 */ /* 0x000fd400078e00ff */
[----:B------:R-:W-:Y:S05]  /*5ec0*/  @!P0 BRA `(.L_x_173) ;  /* 0x0000000c004c8947 */ /* 0x000fea0003800000 */
[----:B------:R-:W0:Y:S01]  /*5ed0*/  LDC R0, c[0x0][0x28c] ;  /* 0x0000a300ff007b82 */ /* 0x000e220000000800 */
[----:B------:R-:W1:Y:S01]  /*5ee0*/  S2R R11, SR_CgaCtaId ;  /* 0x00000000000b7919 */ /* 0x000e620000008800 */
[----:B------:R-:W-:Y:S01]  /*5ef0*/  ULDC UR5, c[0x0][0x658] ;  /* 0x0001960000057ab9 */ /* 0x000fe20000000800 */
[----:B------:R-:W-:Y:S01]  /*5f00*/  UMOV UR7, 0xffffffff ;  /* 0xffffffff00077882 */ /* 0x000fe20000000000 */
[----:B------:R-:W-:Y:S01]  /*5f10*/  ULDC UR6, c[0x0][0xc] ;  /* 0x0000030000067ab9 */ /* 0x000fe20000000800 */
[----:B------:R-:W-:Y:S01]  /*5f20*/  USHF.L.U32 UR8, UR7, UR5, URZ ;  /* 0x0000000507087299 */ /* 0x000fe2000800063f */
[----:B------:R-:W-:Y:S01]  /*5f30*/  BSSY B0, `(.L_x_173) ;  /* 0x00000cc000007945 */ /* 0x000fe20003800000 */
[----:B------:R-:W-:Y:S01]  /*5f40*/  UMOV UR9, 0x1 ;  /* 0x0000000100097882 */ /* 0x000fe20000000000 */
[----:B------:R-:W-:Y:S01]  /*5f50*/  ULDC UR7, c[0x0][0x10] ;  /* 0x0000040000077ab9 */ /* 0x000fe20000000800 */
[----:B------:R-:W-:Y:S01]  /*5f60*/  USHF.L.U32 UR18, UR9, UR5, URZ ;  /* 0x0000000509127299 */ /* 0x000fe2000800063f */
[----:B------:R-:W-:Y:S01]  /*5f70*/  IMAD.MOV.U32 R9, RZ, RZ, 0x1 ;  /* 0x00000001ff097424 */ /* 0x000fe200078e00ff */
[----:B------:R-:W-:Y:S01]  /*5f80*/  UIMAD.WIDE.U32 UR6, UR6, UR7, URZ ;  /* 0x00000007060672a5 */ /* 0x000fe2000f8e003f */
[----:B------:R-:W-:Y:S01]  /*5f90*/  LOP3.LUT R8, R19, 0x2, RZ, 0xfc, !PT ;  /* 0x0000000213087812 */ /* 0x000fe200078efcff */
[----:B------:R-:W-:Y:S01]  /*5fa0*/  ULDC UR5, c[0x0][0x14] ;  /* 0x0000050000057ab9 */ /* 0x000fe20000000800 */
[----:B------:R-:W-:Y:S01]  /*5fb0*/  ULDC UR4, c[0x0][0x600] ;  /* 0x0001800000047ab9 */ /* 0x000fe20000000800 */
[----:B------:R-:W-:-:S02]  /*5fc0*/  UIMAD.WIDE.U32 UR22, UR6, UR5, URZ ;  /* 0x00000005061672a5 */ /* 0x000fc4000f8e003f */
[----:B------:R-:W-:Y:S02]  /*5fd0*/  UIMAD UR13, UR7, UR5, URZ ;  /* 0x00000005070d72a4 */ /* 0x000fe4000f8e023f */
[----:B------:R-:W-:Y:S02]  /*5fe0*/  UIADD3 UR4, UR4, -0x1, URZ ;  /* 0xffffffff04047890 */ /* 0x000fe4000fffe03f */
[----:B------:R-:W-:Y:S02]  /*5ff0*/  ULOP3.LUT UR17, URZ, UR8, URZ, 0x33, !UPT ;  /* 0x000000083f117292 */ /* 0x000fe4000f8e333f */
[----:B------:R-:W-:Y:S01]  /*6000*/  UIADD3 UR13, UR23, UR13, URZ ;  /* 0x0000000d170d7290 */ /* 0x000fe2000fffe03f */
[----:B0-----:R-:W-:Y:S01]  /*6010*/  VIADD R0, R0, 0x3f ;  /* 0x0000003f00007836 */ /* 0x001fe20000000000 */
[----:B------:R-:W-:-:S04]  /*6020*/  ULDC.64 UR24, c[0x0][0x198] ;  /* 0x0000660000187ab9 */ /* 0x000fc80000000a00 */
[----:B------:R-:W-:-:S04]  /*6030*/  SHF.R.S32.HI R3, RZ, 0x1f, R0 ;  /* 0x0000001fff037819 */ /* 0x000fc80000011400 */
[----:B------:R-:W-:Y:S01]  /*6040*/  LEA.HI R10, R3, R0, RZ, 0x6 ;  /* 0x00000000030a7211 */ /* 0x000fe200078f30ff */
[C---:B-1----:R-:W-:Y:S02]  /*6050*/  IMAD.SHL.U32 R4, R11.reuse, 0x1000, RZ ;  /* 0x000010000b047824 */ /* 0x042fe400078e00ff */
[----:B------:R-:W-:Y:S01]  /*6060*/  IMAD.SHL.U32 R11, R11, 0x40, RZ ;  /* 0x000000400b0b7824 */ /* 0x000fe200078e00ff */
[----:B------:R-:W-:Y:S01]  /*6070*/  SHF.R.S32.HI R10, RZ, 0x6, R10 ;  /* 0x00000006ff0a7819 */ /* 0x000fe2000001140a */
[----:B------:R-:W-:Y:S01]  /*6080*/  IMAD.MOV.U32 R0, RZ, RZ, 0x1 ;  /* 0x00000001ff007424 */ /* 0x000fe200078e00ff */
[----:B------:R-:W-:Y:S01]  /*6090*/  LOP3.LUT R4, R4, 0x1000, RZ, 0xc0, !PT ;  /* 0x0000100004047812 */ /* 0x000fe200078ec0ff */
[----:B------:R-:W-:Y:S01]  /*60a0*/  IMAD.MOV.U32 R3, RZ, RZ, RZ ;  /* 0x000000ffff037224 */ /* 0x000fe200078e00ff */
[----:B------:R-:W-:Y:S01]  /*60b0*/  LOP3.LUT R11, R11, 0x40, RZ, 0xc0, !PT ;  /* 0x000000400b0b7812 */ /* 0x000fe200078ec0ff */
[----:B------:R-:W-:Y:S01]  /*60c0*/  VIADD R13, R10, 0x1 ;  /* 0x000000010a0d7836 */ /* 0x000fe20000000000 */
[----:B------:R-:W-:-:S07]  /*60d0*/  LOP3.LUT R12, R4, 0x1c200, RZ, 0xfc, !PT ;  /* 0x0001c200040c7812 */ /* 0x000fce00078efcff */
.L_x_184:
[----:B------:R-:W-:-:S03]  /*60e0*/  UMOV UR5, 0xffffffff ;  /* 0xffffffff00057882 */ /* 0x000fc60000000000 */
[----:B------:R-:W-:Y:S05]  /*60f0*/  BRA.DIV UR5, `(.L_x_174) ;  /* 0x0000001605107947 */ /* 0x000fea000b800000 */
[----:B------:R-:W-:-:S13]  /*6100*/  ELECT P6, URZ, PT ;  /* 0x00000000003f782f */ /* 0x000fda00038c0000 */
.L_x_205:
[----:B------:R-:W0:Y:S01]  /*6110*/  LDC R4, c[0x0][0x28c] ;  /* 0x0000a300ff047b82 */ /* 0x000e220000000800 */
[----:B------:R-:W-:Y:S01]  /*6120*/  BSSY B1, `(.L_x_175) ;  /* 0x0000038000017945 */ /* 0x000fe20003800000 */
[----:B0-----:R-:W-:-:S13]  /*6130*/  ISETP.LT.OR P6, PT, R4, 0x1, !P6 ;  /* 0x000000010400780c */ /* 0x001fda00077c1670 */
[----:B------:R-:W-:Y:S05]  /*6140*/  @P6 BRA `(.L_x_176) ;  /* 0x0000000000d46947 */ /* 0x000fea0003800000 */
[----:B------:R-:W-:Y:S02]  /*6150*/  IMAD R20, R20, 0x80, R11 ;  /* 0x0000008014147824 */ /* 0x000fe400078e020b */
[----:B------:R-:W-:Y:S02]  /*6160*/  IMAD.SHL.U32 R21, R21, 0x80, RZ ;  /* 0x0000008015157824 */ /* 0x000fe400078e00ff */
[----:B------:R-:W-:Y:S02]  /*6170*/  IMAD.MOV.U32 R24, RZ, RZ, RZ ;  /* 0x000000ffff187224 */ /* 0x000fe400078e00ff */
[----:B------:R-:W-:Y:S02]  /*6180*/  IMAD.MOV.U32 R4, RZ, RZ, R13 ;  /* 0x000000ffff047224 */ /* 0x000fe400078e000d */
[----:B------:R-:W-:Y:S02]  /*6190*/  IMAD.MOV.U32 R5, RZ, RZ, R0 ;  /* 0x000000ffff057224 */ /* 0x000fe400078e0000 */
[----:B------:R-:W-:-:S07]  /*61a0*/  IMAD.MOV.U32 R7, RZ, RZ, R3 ;  /* 0x000000ffff077224 */ /* 0x000fce00078e0003 */
.L_x_179:
[----:B------:R-:W0:Y:S01]  /*61b0*/  S2R R15, SR_CgaCtaId ;  /* 0x00000000000f7919 */ /* 0x000e220000008800 */
[----:B------:R-:W-:Y:S02]  /*61c0*/  MOV R14, 0x400 ;  /* 0x00000400000e7802 */ /* 0x000fe40000000f00 */
[----:B------:R-:W-:Y:S02]  /*61d0*/  LOP3.LUT P1, RZ, R18, 0x7f, RZ, 0xc0, !PT ;  /* 0x0000007f12ff7812 */ /* 0x000fe4000782c0ff */
[----:B0-----:R-:W-:Y:S02]  /*61e0*/  LEA R22, R15, R14, 0x18 ;  /* 0x0000000e0f167211 */ /* 0x001fe400078ec0ff */
[----:B------:R-:W-:-:S09]  /*61f0*/  SHF.L.U32 R14, R5, 0x1f, RZ ;  /* 0x0000001f050e7819 */ /* 0x000fd200000006ff */
[----:B------:R-:W0:Y:S01]  /*6200*/  @!P1 LDC R15, c[0x0][0x500] ;  /* 0x00014000ff0f9b82 */ /* 0x000e220000000800 */
[----:B------:R-:W-:-:S04]  /*6210*/  IMAD R23, R7, 0x8, R22 ;  /* 0x0000000807177824 */ /* 0x000fc800078e0216 */
[----:B------:R-:W1:Y:S02]  /*6220*/  SYNCS.PHASECHK.TRANS64.TRYWAIT P0, [R23+URZ+0x70], R14 ;  /* 0x0000700e170075a7 */ /* 0x000e64000800017f */
[----:B-1----:R-:W-:Y:S05]  /*6230*/  @!P0 BRA `(.L_x_177) ;  /* 0x0000001000e08947 */ /* 0x002fea0003800000 */
.L_x_206:
[----:B-1----:R-:W-:Y:S01]  /*6240*/  PRMT R14, R8, 0x9910, RZ ;  /* 0x00009910080e7816 */ /* 0x002fe200000000ff */
[----:B0-----:R0:W-:Y:S03]  /*6250*/  @!P1 SYNCS.ARRIVE.TRANS64 RZ, [R23+URZ], R15 ;  /* 0x0000000f17ff99a7 */ /* 0x0011e6000800003f */
[----:B------:R-:W-:-:S13]  /*6260*/  ISETP.NE.AND P0, PT, R14, 0x2, PT ;  /* 0x000000020e00780c */ /* 0x000fda0003f05270 */
[----:B0-----:R-:W-:Y:S05]  /*6270*/  @P0 BRA `(.L_x_178) ;  /* 0x0000000000040947 */ /* 0x001fea0003800000 */
[----:B------:R-:W-:Y:S01]  /*6280*/  BPT.TRAP 0x1 ;  /* 0x000000040000795c */ /* 0x000fe20000300000 */
.L_x_178:
[----:B------:R-:W-:Y:S01]  /*6290*/  R2UR UR19, R22 ;  /* 0x00000000161372ca */ /* 0x000fe200000e0000 */
[----:B------:R-:W-:Y:S01]  /*62a0*/  IMAD R22, R7, 0x2000, R22 ;  /* 0x0000200007167824 */ /* 0x000fe200078e0216 */
[----:B------:R-:W-:Y:S01]  /*62b0*/  R2UR UR9, R23 ;  /* 0x00000000170972ca */ /* 0x000fe200000e0000 */
[----:B------:R-:W-:Y:S01]  /*62c0*/  IMAD R14, R7, 0x2000, R12 ;  /* 0x00002000070e7824 */ /* 0x000fe200078e020c */
[----:B------:R-:W-:Y:S01]  /*62d0*/  UIADD3 UR6, UP0, UR24, 0xf0, URZ ;  /* 0x000000f018067890 */ /* 0x000fe2000ff1e03f */
[----:B------:R-:W-:Y:S01]  /*62e0*/  VIADD R4, R4, 0xffffffff ;  /* 0xffffffff04047836 */ /* 0x000fe20000000000 */
[----:B------:R-:W-:Y:S01]  /*62f0*/  R2UR UR5, R22 ;  /* 0x00000000160572ca */ /* 0x000fe200000e0000 */
[----:B------:R-:W-:Y:S01]  /*6300*/  UIADD3 UR26, UP1, UR24, 0x1f0, URZ ;  /* 0x000001f0181a7890 */ /* 0x000fe2000ff3e03f */
[----:B------:R-:W-:Y:S01]  /*6310*/  R2UR UR8, R14 ;  /* 0x000000000e0872ca */ /* 0x000fe200000e0000 */
[----:B------:R-:W-:Y:S01]  /*6320*/  UIADD3.X UR7, URZ, UR25, URZ, UP0, !UPT ;  /* 0x000000193f077290 */ /* 0x000fe200087fe43f */
[----:B------:R-:W-:Y:S01]  /*6330*/  R2UR UR11, R21 ;  /* 0x00000000150b72ca */ /* 0x000fe200000e0000 */
[----:B------:R-:W-:Y:S01]  /*6340*/  VIADD R7, R7, 0x1 ;  /* 0x0000000107077836 */ /* 0x000fe20000000000 */
[----:B------:R-:W-:Y:S01]  /*6350*/  R2UR UR10, R24 ;  /* 0x00000000180a72ca */ /* 0x000fe200000e0000 */
[----:B------:R-:W-:Y:S01]  /*6360*/  UIADD3.X UR27, URZ, UR25, URZ, UP1, !UPT ;  /* 0x000000193f1b7290 */ /* 0x000fe20008ffe43f */
[----:B------:R-:W-:Y:S01]  /*6370*/  R2UR UR12, R6 ;  /* 0x00000000060c72ca */ /* 0x000fe200000e0000 */
[----:B------:R-:W-:Y:S01]  /*6380*/  UMOV UR14, 0x0 ;  /* 0x00000000000e7882 */ /* 0x000fe20000000000 */
[----:B------:R-:W-:Y:S01]  /*6390*/  R2UR UR20, R20 ;  /* 0x00000000141472ca */ /* 0x000fe200000e0000 */
[----:B------:R-:W-:Y:S01]  /*63a0*/  UMOV UR15, 0x10000000 ;  /* 0x10000000000f7882 */ /* 0x000fe20000000000 */
[----:B------:R-:W-:Y:S01]  /*63b0*/  ISETP.GT.AND P1, PT, R4, 0x1, PT ;  /* 0x000000010400780c */ /* 0x000fe20003f24270 */
[----:B------:R-:W-:Y:S01]  /*63c0*/  UIADD3 UR16, UR5, 0x200, URZ ;  /* 0x0000020005107890 */ /* 0x000fe2000fffe03f */
[----:B------:R-:W-:Y:S01]  /*63d0*/  ISETP.NE.AND P0, PT, R7, 0xe, PT ;  /* 0x0000000e0700780c */ /* 0x000fe20003f05270 */
[----:B------:R-:W-:Y:S01]  /*63e0*/  UIADD3 UR5, UR19, UR8, URZ ;  /* 0x0000000813057290 */ /* 0x000fe2000fffe03f */
[----:B------:R-:W-:Y:S01]  /*63f0*/  VIADD R24, R24, 0x40 ;  /* 0x0000004018187836 */ /* 0x000fe20000000000 */
[----:B------:R-:W-:Y:S01]  /*6400*/  UMOV UR21, 0x30000 ;  /* 0x0003000000157882 */ /* 0x000fe20000000000 */
[----:B------:R-:W-:-:S02]  /*6410*/  SEL R14, RZ, 0x1, P0 ;  /* 0x00000001ff0e7807 */ /* 0x000fc40000000000 */
[----:B------:R-:W-:Y:S01]  /*6420*/  UMOV UR8, UR16 ;  /* 0x0000001000087c82 */ /* 0x000fe20008000000 */
[----:B------:R-:W-:Y:S01]  /*6430*/  SEL R7, R7, RZ, P0 ;  /* 0x000000ff07077207 */ /* 0x000fe20000000000 */
[----:B------:R0:W-:Y:S01]  /*6440*/  UTMALDG.3D [UR8], [UR6], desc[UR14] ;  /* 0x00000e08060075b4 */ /* 0x0001e20008011000 */
[----:B------:R-:W-:Y:S01]  /*6450*/  LOP3.LUT R5, R5, R14, RZ, 0x3c, !PT ;  /* 0x0000000e05057212 */ /* 0x000fe200078e3cff */
[----:B0-----:R-:W-:Y:S01]  /*6460*/  UMOV UR11, UR20 ;  /* 0x00000014000b7c82 */ /* 0x001fe20008000000 */
[----:B------:R-:W-:Y:S02]  /*6470*/  UMOV UR8, UR5 ;  /* 0x0000000500087c82 */ /* 0x000fe40008000000 */
[----:B------:R0:W-:Y:S02]  /*6480*/  UTMALDG.3D.MULTICAST [UR8], [UR26], UR21, desc[UR14] ;  /* 0x00000e081a0073b4 */ /* 0x0001e40008011815 */
[----:B0-----:R-:W-:Y:S05]  /*6490*/  @P1 BRA `(.L_x_179) ;  /* 0xfffffffc00441947 */ /* 0x001fea000383ffff */
.L_x_176:
[----:B------:R-:W-:Y:S05]  /*64a0*/  BSYNC B1 ;  /* 0x0000000000017941 */ /* 0x000fea0003800000 */
.L_x_175:
[----:B------:R-:W-:Y:S01]  /*64b0*/  LOP3.LUT P1, RZ, R9, 0xff, RZ, 0xc0, !PT ;  /* 0x000000ff09ff7812 */ /* 0x000fe2000782c0ff */
[C---:B------:R-:W-:Y:S01]  /*64c0*/  IMAD.IADD R6, R10.reuse, 0x1, R3 ;  /* 0x000000010a067824 */ /* 0x040fe200078e0203 */
[----:B------:R-:W-:Y:S01]  /*64d0*/  ULDC.64 UR6, c[0x0][0x650] ;  /* 0x0001940000067ab9 */ /* 0x000fe20000000a00 */
[----:B------:R-:W-:Y:S01]  /*64e0*/  ISETP.GE.U32.AND P2, PT, R10, 0xe, PT ;  /* 0x0000000e0a00780c */ /* 0x000fe20003f46070 */
[----:B------:R-:W-:Y:S01]  /*64f0*/  BSSY B1, `(.L_x_180) ;  /* 0x000006d000017945 */ /* 0x000fe20003800000 */
[----:B------:R-:W-:Y:S01]  /*6500*/  IMAD.MOV.U32 R21, RZ, RZ, -0x1 ;  /* 0xffffffffff157424 */ /* 0x000fe200078e00ff */
[----:B------:R-:W-:Y:S01]  /*6510*/  ISETP.GT.U32.AND P0, PT, R6, 0xd, PT ;  /* 0x0000000d0600780c */ /* 0x000fe20003f04070 */
[----:B------:R-:W-:Y:S01]  /*6520*/  IMAD.MOV.U32 R20, RZ, RZ, -0x1 ;  /* 0xffffffffff147424 */ /* 0x000fe200078e00ff */
[----:B------:R-:W-:Y:S02]  /*6530*/  SHF.R.U32.HI R4, RZ, 0x1, R6 ;  /* 0x00000001ff047819 */ /* 0x000fe40000011606 */
[----:B------:R-:W-:-:S02]  /*6540*/  ISETP.LT.U32.AND P0, PT, R10, 0xe, P0 ;  /* 0x0000000e0a00780c */ /* 0x000fc40000701070 */
[----:B------:R-:W-:Y:S01]  /*6550*/  PRMT R9, RZ, 0x7610, R9 ;  /* 0x00007610ff097816 */ /* 0x000fe20000000009 */
[----:B------:R-:W0:Y:S01]  /*6560*/  @P1 S2R R14, SR_CgaCtaId ;  /* 0x00000000000e1919 */ /* 0x000e220000008800 */
[----:B------:R-:W-:Y:S01]  /*6570*/  @P1 MOV R3, 0x400 ;  /* 0x0000040000031802 */ /* 0x000fe20000000f00 */
[----:B------:R-:W-:-:S05]  /*6580*/  IMAD.WIDE.U32 R4, R4, -0x6db6db6d, RZ ;  /* 0x9249249304047825 */ /* 0x000fca00078e00ff */
[----:B------:R-:W-:Y:S02]  /*6590*/  SHF.R.U32.HI R5, RZ, 0x2, R5 ;  /* 0x00000002ff057819 */ /* 0x000fe40000011605 */
[----:B------:R-:W-:Y:S02]  /*65a0*/  PRMT R4, RZ, 0x7610, R4 ;  /* 0x00007610ff047816 */ /* 0x000fe40000000004 */
[----:B0-----:R-:W-:-:S04]  /*65b0*/  @P1 LEA R3, R14, R3, 0x18 ;  /* 0x000000030e031211 */ /* 0x001fc800078ec0ff */
[----:B------:R0:W-:Y:S01]  /*65c0*/  @P1 SYNCS.ARRIVE.TRANS64.A1T0 RZ, [R3+URZ+0xf8], RZ ;  /* 0x0000f8ff03ff19a7 */ /* 0x0001e2000810003f */
[----:B------:R-:W-:-:S04]  /*65d0*/  IADD3 R16, P1, R16, UR22, RZ ;  /* 0x0000001610107c10 */ /* 0x000fc8000ff3e0ff */
[----:B------:R-:W-:Y:S02]  /*65e0*/  IADD3.X R17, R17, UR13, RZ, P1, !PT ;  /* 0x0000000d11117c10 */ /* 0x000fe40008ffe4ff */
[----:B0-----:R-:W-:Y:S02]  /*65f0*/  SEL R3, RZ, 0x1, !P0 ;  /* 0x00000001ff037807 */ /* 0x001fe40004000000 */
[----:B------:R-:W-:Y:S02]  /*6600*/  ISETP.GE.U32.AND P0, PT, R16, UR6, PT ;  /* 0x0000000610007c0c */ /* 0x000fe4000bf06070 */
[----:B------:R-:W-:Y:S01]  /*6610*/  LOP3.LUT R0, R0, R3, RZ, 0x3c, !PT ;  /* 0x0000000300007212 */ /* 0x000fe200078e3cff */
[----:B------:R-:W-:Y:S01]  /*6620*/  IMAD R3, R5, -0xe, R6 ;  /* 0xfffffff205037824 */ /* 0x000fe200078e0206 */
[----:B------:R-:W-:Y:S01]  /*6630*/  ISETP.GE.U32.AND.EX P0, PT, R17, UR7, PT, P0 ;  /* 0x0000000711007c0c */ /* 0x000fe2000bf06100 */
[----:B------:R-:W-:Y:S01]  /*6640*/  IMAD.MOV.U32 R6, RZ, RZ, -0x1 ;  /* 0xffffffffff067424 */ /* 0x000fe200078e00ff */
[----:B------:R-:W-:-:S11]  /*6650*/  @P2 LOP3.LUT R0, R0, 0x1, R5, 0x78, !PT ;  /* 0x0000000100002812 */ /* 0x000fd600078e7805 */
[----:B------:R-:W-:Y:S05]  /*6660*/  @P0 BRA `(.L_x_181) ;  /* 0x0000000400540947 */ /* 0x000fea0003800000 */
[----:B------:R-:W0:Y:S01]  /*6670*/  S2R R15, SR_CTAID.X ;  /* 0x00000000000f7919 */ /* 0x000e220000002500 */
[----:B------:R-:W-:Y:S01]  /*6680*/  ULDC.64 UR6, c[0x0][0x628] ;  /* 0x00018a0000067ab9 */ /* 0x000fe20000000a00 */
[----:B------:R-:W-:Y:S01]  /*6690*/  ULDC UR8, c[0x0][0x630] ;  /* 0x00018c0000087ab9 */ /* 0x000fe20000000800 */
[----:B------:R-:W-:Y:S01]  /*66a0*/  ISETP.NE.U32.AND P0, PT, RZ, UR6, PT ;  /* 0x00000006ff007c0c */ /* 0x000fe2000bf05070 */
[----:B------:R-:W1:Y:S01]  /*66b0*/  S2R R20, SR_CTAID.Y ;  /* 0x0000000000147919 */ /* 0x000e620000002600 */
[----:B------:R-:W-:Y:S01]  /*66c0*/  ULDC UR9, c[0x0][0x150] ;  /* 0x0000540000097ab9 */ /* 0x000fe20000000800 */
[----:B------:R-:W-:Y:S01]  /*66d0*/  IMAD.MOV.U32 R4, RZ, RZ, R16 ;  /* 0x000000ffff047224 */ /* 0x000fe200078e0010 */
[----:B------:R-:W-:Y:S01]  /*66e0*/  ISETP.NE.AND.EX P0, PT, RZ, UR7, PT, P0 ;  /* 0x00000007ff007c0c */ /* 0x000fe2000bf05300 */
[----:B------:R-:W-:Y:S01]  /*66f0*/  IMAD.MOV.U32 R5, RZ, RZ, R17 ;  /* 0x000000ffff057224 */ /* 0x000fe200078e0011 */
[----:B0-----:R-:W-:-:S11]  /*6700*/  I2FP.F32.U32 R22, R15 ;  /* 0x0000000f00167245 */ /* 0x001fd60000201000 */
[----:B------:R-:W-:Y:S05]  /*6710*/  @!P0 BRA `(.L_x_182) ;  /* 0x0000000000288947 */ /* 0x000fea0003800000 */
[----:B------:R-:W-:Y:S02]  /*6720*/  ULDC UR5, c[0x0][0x634] ;  /* 0x00018d0000057ab9 */ /* 0x000fe40000000800 */
[----:B------:R-:W-:-:S05]  /*6730*/  IADD3 R5, P0, R16, UR5, RZ ;  /* 0x0000000510057c10 */ /* 0x000fca000ff1e0ff */
[----:B------:R-:W-:-:S04]  /*6740*/  IMAD.X R21, RZ, RZ, R17, P0 ;  /* 0x000000ffff157224 */ /* 0x000fc800000e0611 */
[----:B------:R-:W-:-:S04]  /*6750*/  IMAD.WIDE.U32 R6, R21, UR6, RZ ;  /* 0x0000000615067c25 */ /* 0x000fc8000f8e00ff */
[----:B------:R-:W-:-:S04]  /*6760*/  IMAD.WIDE.U32 R6, P0, R5, UR7, R6 ;  /* 0x0000000705067c25 */ /* 0x000fc8000f800006 */
[----:B------:R-:W-:-:S04]  /*6770*/  IMAD.WIDE.U32 R4, R5, UR6, RZ ;  /* 0x0000000605047c25 */ /* 0x000fc8000f8e00ff */
[----:B------:R-:W-:Y:S01]  /*6780*/  IMAD.MOV.U32 R4, RZ, RZ, R7 ;  /* 0x000000ffff047224 */ /* 0x000fe200078e0007 */
[----:B------:R-:W-:Y:S01]  /*6790*/  IADD3 RZ, P1, R5, R6, RZ ;  /* 0x0000000605ff7210 */ /* 0x000fe20007f3e0ff */
[----:B------:R-:W-:-:S04]  /*67a0*/  IMAD.X R5, RZ, RZ, RZ, P0 ;  /* 0x000000ffff057224 */ /* 0x000fc800000e06ff */
[----:B------:R-:W-:-:S08]  /*67b0*/  IMAD.WIDE.U32.X R4, R21, UR7, R4, P1 ;  /* 0x0000000715047c25 */ /* 0x000fd000088e0404 */
.L_x_182:
[--C-:B------:R-:W-:Y:S01]  /*67c0*/  SHF.R.U64 R14, R4, UR8, R5.reuse ;  /* 0x00000008040e7c19 */ /* 0x100fe20008001205 */
[----:B------:R-:W-:Y:S01]  /*67d0*/  FMUL R22, R22, UR9 ;  /* 0x0000000916167c20 */ /* 0x000fe20008400000 */
[----:B------:R-:W-:Y:S01]  /*67e0*/  SHF.R.U32.HI R4, RZ, UR8, R5 ;  /* 0x00000008ff047c19 */ /* 0x000fe20008011605 */
[----:B------:R-:W0:Y:S01]  /*67f0*/  LDC R6, c[0x0][0x144] ;  /* 0x00005100ff067b82 */ /* 0x000e220000000800 */
[----:B------:R-:W-:Y:S01]  /*6800*/  IADD3 R5, P0, RZ, -R14, RZ ;  /* 0x8000000eff057210 */ /* 0x000fe20007f1e0ff */
[----:B------:R-:W-:Y:S01]  /*6810*/  ULDC UR5, c[0x0][0x154] ;  /* 0x0000550000057ab9 */ /* 0x000fe20000000800 */
[----:B-1----:R-:W-:Y:S01]  /*6820*/  I2FP.F32.U32 R7, R20 ;  /* 0x0000001400077245 */ /* 0x002fe20000201000 */
[----:B------:R-:W1:Y:S01]  /*6830*/  F2I.U32.TRUNC.NTZ R22, R22 ;  /* 0x0000001600167305 */ /* 0x000e62000020f000 */
[----:B------:R-:W-:Y:S01]  /*6840*/  ULDC.64 UR6, c[0x0][0x620] ;  /* 0x0001880000067ab9 */ /* 0x000fe20000000a00 */
[----:B------:R-:W-:Y:S01]  /*6850*/  IMAD.X R4, RZ, RZ, ~R4, P0 ;  /* 0x000000ffff047224 */ /* 0x000fe200000e0e04 */
[----:B------:R-:W-:Y:S01]  /*6860*/  ISETP.NE.AND P2, PT, R2, 0x1, PT ;  /* 0x000000010200780c */ /* 0x000fe20003f45270 */
[----:B------:R-:W-:Y:S01]  /*6870*/  FMUL R23, R7, UR5 ;  /* 0x0000000507177c20 */ /* 0x000fe20008400000 */
[----:B------:R-:W2:Y:S01]  /*6880*/  LDC R25, c[0x0][0x148] ;  /* 0x00005200ff197b82 */ /* 0x000ea20000000800 */
[----:B------:R-:W-:Y:S01]  /*6890*/  IMAD R4, R4, UR6, RZ ;  /* 0x0000000604047c24 */ /* 0x000fe2000f8e02ff */
[----:B------:R-:W-:-:S03]  /*68a0*/  ULDC UR5, c[0x0][0x618] ;  /* 0x0001860000057ab9 */ /* 0x000fc60000000800 */
[----:B------:R-:W3:Y:S01]  /*68b0*/  F2I.U32.TRUNC.NTZ R23, R23 ;  /* 0x0000001700177305 */ /* 0x000ee2000020f000 */
[C---:B------:R-:W-:Y:S02]  /*68c0*/  IMAD R7, R5.reuse, UR7, R4 ;  /* 0x0000000705077c24 */ /* 0x040fe4000f8e0204 */
[----:B------:R-:W-:Y:S01]  /*68d0*/  IMAD.WIDE.U32 R4, R5, UR6, R16 ;  /* 0x0000000605047c25 */ /* 0x000fe2000f8e0010 */
[----:B------:R-:W-:Y:S02]  /*68e0*/  ULDC.64 UR6, c[0x0][0x640] ;  /* 0x0001900000067ab9 */ /* 0x000fe40000000a00 */
[----:B------:R-:W-:Y:S01]  /*68f0*/  ISETP.NE.U32.AND P0, PT, RZ, UR6, PT ;  /* 0x00000006ff007c0c */ /* 0x000fe2000bf05070 */
[----:B------:R-:W-:Y:S02]  /*6900*/  IMAD.IADD R5, R5, 0x1, R7 ;  /* 0x0000000105057824 */ /* 0x000fe400078e0207 */
[----:B-1----:R-:W-:Y:S01]  /*6910*/  IMAD.MOV R22, RZ, RZ, -R22 ;  /* 0x000000ffff167224 */ /* 0x002fe200078e0a16 */
[----:B------:R-:W-:-:S02]  /*6920*/  ISETP.NE.AND.EX P0, PT, RZ, UR7, PT, P0 ;  /* 0x00000007ff007c0c */ /* 0x000fc4000bf05300 */
[----:B------:R-:W-:Y:S01]  /*6930*/  SHF.R.U64 R21, R4, UR5, R5 ;  /* 0x0000000504157c19 */ /* 0x000fe20008001205 */
[----:B0-----:R-:W-:Y:S01]  /*6940*/  IMAD R15, R6, R22, R15 ;  /* 0x00000016060f7224 */ /* 0x001fe200078e020f */
[----:B------:R-:W-:Y:S01]  /*6950*/  SHF.R.U32.HI R4, RZ, UR5, R5 ;  /* 0x00000005ff047c19 */ /* 0x000fe20008011605 */
[----:B------:R-:W-:Y:S01]  /*6960*/  ULDC UR5, c[0x0][0x608] ;  /* 0x0001820000057ab9 */ /* 0x000fe20000000800 */
[----:B---3--:R-:W-:Y:S02]  /*6970*/  IMAD.MOV R6, RZ, RZ, -R23 ;  /* 0x000000ffff067224 */ /* 0x008fe400078e0a17 */
[--C-:B------:R-:W-:Y:S02]  /*6980*/  SHF.R.U64 R22, R21, UR5, R4.reuse ;  /* 0x0000000515167c19 */ /* 0x100fe40008001204 */
[----:B------:R-:W-:Y:S01]  /*6990*/  SHF.R.U32.HI R5, RZ, UR5, R4 ;  /* 0x00000005ff057c19 */ /* 0x000fe20008011604 */
[----:B------:R-:W-:Y:S01]  /*69a0*/  ULDC UR5, c[0x0][0x658] ;  /* 0x0001960000057ab9 */ /* 0x000fe20000000800 */
[----:B--2---:R-:W-:-:S02]  /*69b0*/  @P2 IMAD R15, R25, R6, R20 ;  /* 0x00000006190f2224 */ /* 0x004fc400078e0214 */
[--C-:B------:R-:W-:Y:S02]  /*69c0*/  SHF.R.U64 R20, R22, UR5, R5.reuse ;  /* 0x0000000516147c19 */ /* 0x100fe40008001205 */
[----:B------:R-:W-:-:S03]  /*69d0*/  SHF.R.U32.HI R23, RZ, UR5, R5 ;  /* 0x00000005ff177c19 */ /* 0x000fc60008011605 */
[----:B------:R-:W-:Y:S02]  /*69e0*/  IMAD.MOV.U32 R6, RZ, RZ, R20 ;  /* 0x000000ffff067224 */ /* 0x000fe400078e0014 */
[----:B------:R-:W-:Y:S01]  /*69f0*/  IMAD.MOV.U32 R5, RZ, RZ, R23 ;  /* 0x000000ffff057224 */ /* 0x000fe200078e0017 */
[----:B------:R-:W-:Y:S06]  /*6a00*/  @!P0 BRA `(.L_x_183) ;  /* 0x00000000002c8947 */ /* 0x000fec0003800000 */
        /* <DEDUP_REMOVED lines=9> */
[----:B------:R-:W-:-:S04]  /*6aa0*/  IMAD.WIDE.U32.X R4, R23, UR7, R4, P1 ;  /* 0x0000000717047c25 */ /* 0x000fc800088e0404 */
[----:B------:R-:W-:-:S07]  /*6ab0*/  IMAD.MOV.U32 R6, RZ, RZ, R4 ;  /* 0x000000ffff067224 */ /* 0x000fce00078e0004 */
.L_x_183:
[----:B------:R-:W-:Y:S01]  /*6ac0*/  ULDC UR5, c[0x0][0x648] ;  /* 0x0001920000057ab9 */ /* 0x000fe20000000800 */
[----:B------:R-:W-:Y:S01]  /*6ad0*/  LOP3.LUT R4, R22, UR17, RZ, 0xc0, !PT ;  /* 0x0000001116047c12 */ /* 0x000fe2000f8ec0ff */
[----:B------:R-:W-:Y:S01]  /*6ae0*/  ULDC UR6, c[0x0][0x610] ;  /* 0x0001840000067ab9 */ /* 0x000fe20000000800 */
[----:B------:R-:W-:Y:S01]  /*6af0*/  SHF.R.U64 R5, R6, UR5, R5 ;  /* 0x0000000506057c19 */ /* 0x000fe20008001205 */
[----:B------:R-:W-:Y:S01]  /*6b00*/  ULDC UR5, c[0x0][0x638] ;  /* 0x00018e0000057ab9 */ /* 0x000fe20000000800 */
[----:B------:R-:W-:-:S03]  /*6b10*/  LOP3.LUT R21, R21, UR4, RZ, 0xc0, !PT ;  /* 0x0000000415157c12 */ /* 0x000fc6000f8ec0ff */
[----:B------:R-:W-:Y:S02]  /*6b20*/  IMAD.MOV R7, RZ, RZ, -R5 ;  /* 0x000000ffff077224 */ /* 0x000fe400078e0a05 */
[----:B------:R-:W-:Y:S02]  /*6b30*/  IMAD R4, R5, UR18, R4 ;  /* 0x0000001205047c24 */ /* 0x000fe4000f8e0204 */
[----:B------:R-:W-:Y:S01]  /*6b40*/  IMAD R20, R7, UR5, R20 ;  /* 0x0000000507147c24 */ /* 0x000fe2000f8e0214 */
[----:B------:R-:W-:Y:S01]  /*6b50*/  ULDC UR5, c[0x0][0x600] ;  /* 0x0001800000057ab9 */ /* 0x000fe20000000800 */
[----:B------:R-:W-:Y:S02]  /*6b60*/  IMAD R15, R4, UR6, R15 ;  /* 0x00000006040f7c24 */ /* 0x000fe4000f8e020f */
[----:B------:R-:W-:Y:S02]  /*6b70*/  IMAD R6, R20, UR5, R21 ;  /* 0x0000000514067c24 */ /* 0x000fe4000f8e0215 */
[----:B------:R-:W-:-:S03]  /*6b80*/  IMAD.MOV.U32 R4, RZ, RZ, 0x1 ;  /* 0x00000001ff047424 */ /* 0x000fc600078e00ff */
[----:B------:R-:W-:Y:S02]  /*6b90*/  SEL R20, R6, R15, !P2 ;  /* 0x0000000f06147207 */ /* 0x000fe40005000000 */
[----:B------:R-:W-:Y:S01]  /*6ba0*/  SEL R21, R15, R6, !P2 ;  /* 0x000000060f157207 */ /* 0x000fe20005000000 */
[----:B------:R-:W-:-:S07]  /*6bb0*/  IMAD.MOV.U32 R6, RZ, RZ, R14 ;  /* 0x000000ffff067224 */ /* 0x000fce00078e000e */
.L_x_181:
[----:B------:R-:W-:Y:S05]  /*6bc0*/  BSYNC B1 ;  /* 0x0000000000017941 */ /* 0x000fea0003800000 */
.L_x_180:
[----:B------:R-:W-:-:S13]  /*6bd0*/  LOP3.LUT P0, RZ, R4, 0xff, RZ, 0xc0, !PT ;  /* 0x000000ff04ff7812 */ /* 0x000fda000780c0ff */
[----:B------:R-:W-:Y:S05]  /*6be0*/  @P0 BRA `(.L_x_184) ;  /* 0xfffffff4003c0947 */ /* 0x000fea000383ffff */
[----:B------:R-:W-:Y:S05]  /*6bf0*/  BSYNC B0 ;  /* 0x0000000000007941 */ /* 0x000fea0003800000 */
.L_x_173:
[----:B------:R-:W-:-:S03]  /*6c00*/  UMOV UR5, 0xffffffff ;  /* 0xffffffff00057882 */ /* 0x000fc60000000000 */
[----:B------:R-:W-:Y:S05]  /*6c10*/  BRA.DIV UR5, `(.L_x_185) ;  /* 0x0000000a057c7947 */ /* 0x000fea000b800000 */
[----:B------:R-:W-:-:S13]  /*6c20*/  ELECT P6, URZ, PT ;  /* 0x00000000003f782f */ /* 0x000fda00038c0000 */
.L_x_209:
[----:B------:R-:W-:Y:S04]  /*6c30*/  BSSY B0, `(.L_x_186) ;  /* 0x0000085000007945 */ /* 0x000fe80003800000 */
[----:B------:R-:W-:Y:S05]  /*6c40*/  @!P6 BRA `(.L_x_187) ;  /* 0x00000008000ce947 */ /* 0x000fea0003800000 */
[----:B------:R-:W-:-:S04]  /*6c50*/  LOP3.LUT R19, R19, 0x2, RZ, 0xfc, !PT ;  /* 0x0000000213137812 */ /* 0x000fc800078efcff */
[----:B------:R-:W-:-:S13]  /*6c60*/  ISETP.NE.AND P0, PT, R19, 0x3, PT ;  /* 0x000000031300780c */ /* 0x000fda0003f05270 */
[----:B------:R-:W-:Y:S05]  /*6c70*/  @!P0 BRA `(.L_x_188) ;  /* 0x0000000000048947 */ /* 0x000fea0003800000 */
[----:B------:R-:W-:Y:S01]  /*6c80*/  BPT.TRAP 0x1 ;  /* 0x000000040000795c */ /* 0x000fe20000300000 */
.L_x_188:
[----:B------:R-:W0:Y:S01]  /*6c90*/  S2R R5, SR_CgaCtaId ;  /* 0x0000000000057919 */ /* 0x000e220000008800 */
[----:B------:R-:W-:Y:S02]  /*6ca0*/  MOV R2, 0x400 ;  /* 0x0000040000027802 */ /* 0x000fe40000000f00 */
[----:B------:R-:W-:Y:S02]  /*6cb0*/  SHF.L.U32 R4, R0, 0x1f, RZ ;  /* 0x0000001f00047819 */ /* 0x000fe400000006ff */
[----:B0-----:R-:W-:-:S05]  /*6cc0*/  LEA R2, R5, R2, 0x18 ;  /* 0x0000000205027211 */ /* 0x001fca00078ec0ff */
[----:B------:R-:W-:-:S04]  /*6cd0*/  VIADD R2, R2, 0x70 ;  /* 0x0000007002027836 */ /* 0x000fc80000000000 */
[C---:B------:R-:W-:Y:S02]  /*6ce0*/  IMAD R7, R3.reuse, 0x8, R2 ;  /* 0x0000000803077824 */ /* 0x040fe400078e0202 */
[----:B------:R-:W-:Y:S02]  /*6cf0*/  VIADD R3, R3, 0x1 ;  /* 0x0000000103037836 */ /* 0x000fe40000000000 */
[----:B------:R-:W0:Y:S03]  /*6d00*/  SYNCS.PHASECHK.TRANS64.TRYWAIT P0, [R7+URZ], R4 ;  /* 0x00000004070075a7 */ /* 0x000e26000800017f */
[----:B------:R-:W-:-:S04]  /*6d10*/  ISETP.NE.AND P1, PT, R3, 0xe, PT ;  /* 0x0000000e0300780c */ /* 0x000fc80003f25270 */
[----:B------:R-:W-:Y:S02]  /*6d20*/  SEL R5, RZ, 0x1, P1 ;  /* 0x00000001ff057807 */ /* 0x000fe40000800000 */
[----:B------:R-:W-:Y:S02]  /*6d30*/  SEL R3, R3, RZ, P1 ;  /* 0x000000ff03037207 */ /* 0x000fe40000800000 */
[----:B------:R-:W-:-:S03]  /*6d40*/  LOP3.LUT R6, R0, R5, RZ, 0x3c, !PT ;  /* 0x0000000500067212 */ /* 0x000fc600078e3cff */
[----:B------:R-:W-:Y:S01]  /*6d50*/  IMAD R8, R3, 0x8, R2 ;  /* 0x0000000803087824 */ /* 0x000fe200078e0202 */
[----:B------:R-:W-:Y:S01]  /*6d60*/  SHF.L.U32 R5, R6, 0x1f, RZ ;  /* 0x0000001f06057819 */ /* 0x000fe200000006ff */
[----:B0-----:R-:W-:Y:S06]  /*6d70*/  @!P0 BRA `(.L_x_189) ;  /* 0x0000000800448947 */ /* 0x001fec0003800000 */
.L_x_210:
[----:B------:R-:W1:Y:S01]  /*6d80*/  SYNCS.PHASECHK.TRANS64.TRYWAIT P0, [R8+URZ], R5 ;  /* 0x00000005080075a7 */ /* 0x000e62000800017f */
[----:B------:R-:W-:-:S05]  /*6d90*/  VIADD R0, R3, 0x1 ;  /* 0x0000000103007836 */ /* 0x000fca0000000000 */
[----:B------:R-:W-:-:S04]  /*6da0*/  ISETP.NE.AND P1, PT, R0, 0xe, PT ;  /* 0x0000000e0000780c */ /* 0x000fc80003f25270 */
[----:B------:R-:W-:Y:S02]  /*6db0*/  SEL R3, RZ, 0x1, P1 ;  /* 0x00000001ff037807 */ /* 0x000fe40000800000 */
[----:B0-----:R-:W-:Y:S02]  /*6dc0*/  SEL R7, R0, RZ, P1 ;  /* 0x000000ff00077207 */ /* 0x001fe40000800000 */
[----:B------:R-:W-:-:S03]  /*6dd0*/  LOP3.LUT R6, R6, R3, RZ, 0x3c, !PT ;  /* 0x0000000306067212 */ /* 0x000fc600078e3cff */
[----:B------:R-:W-:Y:S01]  /*6de0*/  IMAD R9, R7, 0x8, R2 ;  /* 0x0000000807097824 */ /* 0x000fe200078e0202 */
[----:B------:R-:W-:Y:S01]  /*6df0*/  SHF.L.U32 R4, R6, 0x1f, RZ ;  /* 0x0000001f06047819 */ /* 0x000fe200000006ff */
[----:B-1----:R-:W-:Y:S06]  /*6e00*/  @!P0 BRA `(.L_x_190) ;  /* 0x0000000800348947 */ /* 0x002fec0003800000 */
.L_x_211:
[----:B------:R-:W1:Y:S01]  /*6e10*/  SYNCS.PHASECHK.TRANS64.TRYWAIT P0, [R9+URZ], R4 ;  /* 0x00000004090075a7 */ /* 0x000e62000800017f */
[----:B------:R-:W-:-:S05]  /*6e20*/  VIADD R0, R7, 0x1 ;  /* 0x0000000107007836 */ /* 0x000fca0000000000 */
[----:B------:R-:W-:-:S04]  /*6e30*/  ISETP.NE.AND P1, PT, R0, 0xe, PT ;  /* 0x0000000e0000780c */ /* 0x000fc80003f25270 */
[----:B------:R-:W-:Y:S02]  /*6e40*/  SEL R3, RZ, 0x1, P1 ;  /* 0x00000001ff037807 */ /* 0x000fe40000800000 */
[----:B------:R-:W-:Y:S02]  /*6e50*/  SEL R7, R0, RZ, P1 ;  /* 0x000000ff00077207 */ /* 0x000fe40000800000 */
[----:B------:R-:W-:-:S03]  /*6e60*/  LOP3.LUT R6, R6, R3, RZ, 0x3c, !PT ;  /* 0x0000000306067212 */ /* 0x000fc600078e3cff */
[----:B0-----:R-:W-:Y:S01]  /*6e70*/  IMAD R8, R7, 0x8, R2 ;  /* 0x0000000807087824 */ /* 0x001fe200078e0202 */
[----:B------:R-:W-:Y:S01]  /*6e80*/  SHF.L.U32 R5, R6, 0x1f, RZ ;  /* 0x0000001f06057819 */ /* 0x000fe200000006ff */
[----:B-1----:R-:W-:Y:S06]  /*6e90*/  @!P0 BRA `(.L_x_191) ;  /* 0x0000000800248947 */ /* 0x002fec0003800000 */
.L_x_212:
        /* <DEDUP_REMOVED lines=9> */
.L_x_213:
        /* <DEDUP_REMOVED lines=9> */
.L_x_214:
        /* <DEDUP_REMOVED lines=9> */
.L_x_215:
        /* <DEDUP_REMOVED lines=9> */
.L_x_216:
        /* <DEDUP_REMOVED lines=9> */
.L_x_217:
        /* <DEDUP_REMOVED lines=9> */
.L_x_218:
        /* <DEDUP_REMOVED lines=9> */
.L_x_219:
        /* <DEDUP_REMOVED lines=9> */
.L_x_220:
[----:B------:R-:W1:Y:S01]  /*7320*/  SYNCS.PHASECHK.TRANS64.TRYWAIT P0, [R8+URZ], R5 ;  /* 0x00000005080075a7 */ /* 0x000e62000800017f */
[----:B------:R-:W-:-:S05]  /*7330*/  VIADD R0, R7, 0x1 ;  /* 0x0000000107007836 */ /* 0x000fca0000000000 */
[----:B------:R-:W-:-:S04]  /*7340*/  ISETP.NE.AND P1, PT, R0, 0xe, PT ;  /* 0x0000000e0000780c */ /* 0x000fc80003f25270 */
[----:B------:R-:W-:Y:S02]  /*7350*/  SEL R3, RZ, 0x1, P1 ;  /* 0x00000001ff037807 */ /* 0x000fe40000800000 */
[----:B------:R-:W-:Y:S02]  /*7360*/  SEL R7, R0, RZ, P1 ;  /* 0x000000ff00077207 */ /* 0x000fe40000800000 */
[----:B0-----:R-:W-:-:S03]  /*7370*/  LOP3.LUT R9, R6, R3, RZ, 0x3c, !PT ;  /* 0x0000000306097212 */ /* 0x001fc600078e3cff */
[----:B------:R-:W-:Y:S01]  /*7380*/  IMAD R11, R7, 0x8, R2 ;  /* 0x00000008070b7824 */ /* 0x000fe200078e0202 */
[----:B------:R-:W-:Y:S01]  /*7390*/  SHF.L.U32 R6, R9, 0x1f, RZ ;  /* 0x0000001f09067819 */ /* 0x000fe200000006ff */
[----:B-1----:R-:W-:Y:S06]  /*73a0*/  @!P0 BRA `(.L_x_200) ;  /* 0x0000000400948947 */ /* 0x002fec0003800000 */
.L_x_221:
[----:B------:R-:W1:Y:S01]  /*73b0*/  SYNCS.PHASECHK.TRANS64.TRYWAIT P0, [R11+URZ], R6 ;  /* 0x000000060b0075a7 */ /* 0x000e62000800017f */
[----:B------:R-:W-:-:S05]  /*73c0*/  VIADD R0, R7, 0x1 ;  /* 0x0000000107007836 */ /* 0x000fca0000000000 */
[----:B------:R-:W-:-:S04]  /*73d0*/  ISETP.NE.AND P1, PT, R0, 0xe, PT ;  /* 0x0000000e0000780c */ /* 0x000fc80003f25270 */
[----:B------:R-:W-:Y:S02]  /*73e0*/  SEL R4, RZ, 0x1, P1 ;  /* 0x00000001ff047807 */ /* 0x000fe40000800000 */
[----:B------:R-:W-:Y:S02]  /*73f0*/  SEL R3, R0, RZ, P1 ;  /* 0x000000ff00037207 */ /* 0x000fe40000800000 */
[----:B------:R-:W-:Y:S01]  /*7400*/  LOP3.LUT R0, R9, R4, RZ, 0x3c, !PT ;  /* 0x0000000409007212 */ /* 0x000fe200078e3cff */
[----:B-1----:R-:W-:Y:S06]  /*7410*/  @!P0 BRA `(.L_x_201) ;  /* 0x00000004008c8947 */ /* 0x002fec0003800000 */
.L_x_222:
[----:B------:R-:W-:Y:S01]  /*7420*/  IMAD R3, R3, 0x8, R2 ;  /* 0x0000000803037824 */ /* 0x000fe200078e0202 */
[----:B------:R-:W-:-:S07]  /*7430*/  SHF.L.U32 R0, R0, 0x1f, RZ ;  /* 0x0000001f00007819 */ /* 0x000fce00000006ff */
.L_x_202:
[----:B--2---:R2:W3:Y:S02]  /*7440*/  SYNCS.PHASECHK.TRANS64.TRYWAIT P0, [R3+URZ], R0 ;  /* 0x00000000030075a7 */ /* 0x0044e4000800017f */
[----:B---3--:R-:W-:Y:S05]  /*7450*/  @!P0 NANOSLEEP.SYNCS 0x989680 ;  /* 0x009896800000895d */ /* 0x008fea0003900000 */
[----:B------:R-:W3:Y:S02]  /*7460*/  @!P0 SYNCS.PHASECHK.TRANS64 P0, [R3+URZ], R0 ;  /* 0x00000000030085a7 */ /* 0x000ee4000800007f */
[----:B---3--:R-:W-:Y:S05]  /*7470*/  @!P0 BRA `(.L_x_202) ;  /* 0xfffffffc00f08947 */ /* 0x008fea000383ffff */
.L_x_187:
[----:B------:R-:W-:Y:S05]  /*7480*/  BSYNC B0 ;  /* 0x0000000000007941 */ /* 0x000fea0003800000 */
.L_x_186:
[----:B------:R-:W-:Y:S05]  /*7490*/  EXIT ;  /* 0x000000000000794d */ /* 0x000fea0003800000 */
.L_x_22:
[----:B---3--:R3:W4:Y:S02]  /*74a0*/  SYNCS.PHASECHK.TRANS64.TRYWAIT P1, [R3+URZ], R0 ;  /* 0x00000000030075a7 */ /* 0x008724000802017f */
[----:B----4-:R-:W-:Y:S05]  /*74b0*/  @!P1 NANOSLEEP.SYNCS 0x989680 ;  /* 0x009896800000995d */ /* 0x010fea0003900000 */
[----:B------:R-:W4:Y:S02]  /*74c0*/  @!P1 SYNCS.PHASECHK.TRANS64 P1, [R3+URZ], R0 ;  /* 0x00000000030095a7 */ /* 0x000f24000802007f */
[----:B----4-:R-:W-:Y:S05]  /*74d0*/  @!P1 BRA `(.L_x_22) ;  /* 0xfffffffc00f09947 */ /* 0x010fea000383ffff */
[----:B------:R-:W-:Y:S05]  /*74e0*/  BRA `(.L_x_21) ;  /* 0xffffffa000647947 */ /* 0x000fea000383ffff */
.L_x_27:
[----:B-1----:R1:W2:Y:S02]  /*74f0*/  SYNCS.PHASECHK.TRANS64.TRYWAIT P1, [R5+URZ], R4 ;  /* 0x00000004050075a7 */ /* 0x0022a4000802017f */
[----:B--2---:R-:W-:Y:S05]  /*7500*/  @!P1 NANOSLEEP.SYNCS 0x989680 ;  /* 0x009896800000995d */ /* 0x004fea0003900000 */
[----:B------:R-:W2:Y:S02]  /*7510*/  @!P1 SYNCS.PHASECHK.TRANS64 P1, [R5+URZ], R4 ;  /* 0x00000004050095a7 */ /* 0x000ea4000802007f */
[----:B--2---:R-:W-:Y:S05]  /*7520*/  @!P1 BRA `(.L_x_27) ;  /* 0xfffffffc00f09947 */ /* 0x004fea000383ffff */
[----:B------:R-:W-:Y:S05]  /*7530*/  BRA `(.L_x_26) ;  /* 0xffffffa400147947 */ /* 0x000fea000383ffff */
.L_x_174:
[----:B------:R-:W-:Y:S01]  /*7540*/  BSSY B1, `(.L_x_203) ;  /* 0x0000006000017945 */ /* 0x000fe20003800000 */
[----:B------:R-:W-:-:S07]  /*7550*/  IMAD.MOV.U32 R15, RZ, RZ, -0x1 ;  /* 0xffffffffff0f7424 */ /* 0x000fce00078e00ff */
[----:B------:R-:W-:Y:S05]  /*7560*/  WARPSYNC.COLLECTIVE R15, `(.L_x_204) ;  /* 0x000000000f0c7348 */ /* 0x000fea0003c00000 */
[----:B------:R-:W-:Y:S02]  /*7570*/  ELECT P6, UR62, PT ;  /* 0x00000000003e782f */ /* 0x000fe400038c0000 */
[----:B------:R-:W-:Y:S01]  /*7580*/  MOV R14, UR62 ;  /* 0x0000003e000e7c02 */ /* 0x000fe20008000f00 */
[----:B------:R-:W-:Y:S10]  /*7590*/  ENDCOLLECTIVE ;  /* 0x000000000000791b */ /* 0x000ff40003800000 */
.L_x_204:
[----:B------:R-:W-:Y:S05]  /*75a0*/  BSYNC B1 ;  /* 0x0000000000017941 */ /* 0x000fea0003800000 */
.L_x_203:
[----:B------:R-:W-:Y:S05]  /*75b0*/  BRA `(.L_x_205) ;  /* 0xffffffe800d47947 */ /* 0x000fea000383ffff */
.L_x_177:
[----:B-1----:R1:W2:Y:S02]  /*75c0*/  SYNCS.PHASECHK.TRANS64.TRYWAIT P0, [R23+URZ+0x70], R14 ;  /* 0x0000700e170075a7 */ /* 0x0022a4000800017f */
[----:B--2---:R-:W-:Y:S05]  /*75d0*/  @!P0 NANOSLEEP.SYNCS 0x989680 ;  /* 0x009896800000895d */ /* 0x004fea0003900000 */
[----:B------:R-:W2:Y:S02]  /*75e0*/  @!P0 SYNCS.PHASECHK.TRANS64 P0, [R23+URZ+0x70], R14 ;  /* 0x0000700e170085a7 */ /* 0x000ea4000800007f */
[----:B--2---:R-:W-:Y:S05]  /*75f0*/  @!P0 BRA `(.L_x_177) ;  /* 0xfffffffc00f08947 */ /* 0x004fea000383ffff */
[----:B------:R-:W-:Y:S05]  /*7600*/  BRA `(.L_x_206) ;  /* 0xffffffec000c7947 */ /* 0x000fea000383ffff */
.L_x_185:
[----:B------:R-:W-:Y:S01]  /*7610*/  BSSY B0, `(.L_x_207) ;  /* 0x0000006000007945 */ /* 0x000fe20003800000 */
[----:B------:R-:W-:-:S07]  /*7620*/  IMAD.MOV.U32 R15, RZ, RZ, -0x1 ;  /* 0xffffffffff0f7424 */ /* 0x000fce00078e00ff */
[----:B------:R-:W-:Y:S05]  /*7630*/  WARPSYNC.COLLECTIVE R15, `(.L_x_208) ;  /* 0x000000000f0c7348 */ /* 0x000fea0003c00000 */
[----:B------:R-:W-:Y:S02]  /*7640*/  ELECT P6, UR62, PT ;  /* 0x00000000003e782f */ /* 0x000fe400038c0000 */
[----:B------:R-:W-:Y:S01]  /*7650*/  MOV R14, UR62 ;  /* 0x0000003e000e7c02 */ /* 0x000fe20008000f00 */
[----:B------:R-:W-:Y:S10]  /*7660*/  ENDCOLLECTIVE ;  /* 0x000000000000791b */ /* 0x000ff40003800000 */
.L_x_208:
[----:B------:R-:W-:Y:S05]  /*7670*/  BSYNC B0 ;  /* 0x0000000000007941 */ /* 0x000fea0003800000 */
.L_x_207:
[----:B------:R-:W-:Y:S05]  /*7680*/  BRA `(.L_x_209) ;  /* 0xfffffff400687947 */ /* 0x000fea000383ffff */
.L_x_189:
[----:B0-----:R0:W1:Y:S02]  /*7690*/  SYNCS.PHASECHK.TRANS64.TRYWAIT P0, [R7+URZ], R4 ;  /* 0x00000004070075a7 */ /* 0x001064000800017f */
[----:B-1----:R-:W-:Y:S05]  /*76a0*/  @!P0 NANOSLEEP.SYNCS 0x989680 ;  /* 0x009896800000895d */ /* 0x002fea0003900000 */
[----:B------:R-:W1:Y:S02]  /*76b0*/  @!P0 SYNCS.PHASECHK.TRANS64 P0, [R7+URZ], R4 ;  /* 0x00000004070085a7 */ /* 0x000e64000800007f */
[----:B-1----:R-:W-:Y:S05]  /*76c0*/  @!P0 BRA `(.L_x_189) ;  /* 0xfffffffc00f08947 */ /* 0x002fea000383ffff */
[----:B------:R-:W-:Y:S05]  /*76d0*/  BRA `(.L_x_210) ;  /* 0xfffffff400a87947 */ /* 0x000fea000383ffff */
.L_x_190:
[----:B0-----:R0:W1:Y:S02]  /*76e0*/  SYNCS.PHASECHK.TRANS64.TRYWAIT P0, [R8+URZ], R5 ;  /* 0x00000005080075a7 */ /* 0x001064000800017f */
[----:B-1----:R-:W-:Y:S05]  /*76f0*/  @!P0 NANOSLEEP.SYNCS 0x989680 ;  /* 0x009896800000895d */ /* 0x002fea0003900000 */
[----:B------:R-:W1:Y:S02]  /*7700*/  @!P0 SYNCS.PHASECHK.TRANS64 P0, [R8+URZ], R5 ;  /* 0x00000005080085a7 */ /* 0x000e64000800007f */
[----:B-1----:R-:W-:Y:S05]  /*7710*/  @!P0 BRA `(.L_x_190) ;  /* 0xfffffffc00f08947 */ /* 0x002fea000383ffff */
[----:B------:R-:W-:Y:S05]  /*7720*/  BRA `(.L_x_211) ;  /* 0xfffffff400b87947 */ /* 0x000fea000383ffff */
.L_x_191:
[----:B0-----:R0:W1:Y:S02]  /*7730*/  SYNCS.PHASECHK.TRANS64.TRYWAIT P0, [R9+URZ], R4 ;  /* 0x00000004090075a7 */ /* 0x001064000800017f */
[----:B-1----:R-:W-:Y:S05]  /*7740*/  @!P0 NANOSLEEP.SYNCS 0x989680 ;  /* 0x009896800000895d */ /* 0x002fea0003900000 */
[----:B------:R-:W1:Y:S02]  /*7750*/  @!P0 SYNCS.PHASECHK.TRANS64 P0, [R9+URZ], R4 ;  /* 0x00000004090085a7 */ /* 0x000e64000800007f */
[----:B-1----:R-:W-:Y:S05]  /*7760*/  @!P0 BRA `(.L_x_191) ;  /* 0xfffffffc00f08947 */ /* 0x002fea000383ffff */
[----:B------:R-:W-:Y:S05]  /*7770*/  BRA `(.L_x_212) ;  /* 0xfffffff400c87947 */ /* 0x000fea000383ffff */
.L_x_192:
[----:B0-----:R0:W1:Y:S02]  /*7780*/  SYNCS.PHASECHK.TRANS64.TRYWAIT P0, [R8+URZ], R5 ;  /* 0x00000005080075a7 */ /* 0x001064000800017f */
[----:B-1----:R-:W-:Y:S05]  /*7790*/  @!P0 NANOSLEEP.SYNCS 0x989680 ;  /* 0x009896800000895d */ /* 0x002fea0003900000 */
[----:B------:R-:W1:Y:S02]  /*77a0*/  @!P0 SYNCS.PHASECHK.TRANS64 P0, [R8+URZ], R5 ;  /* 0x00000005080085a7 */ /* 0x000e64000800007f */
[----:B-1----:R-:W-:Y:S05]  /*77b0*/  @!P0 BRA `(.L_x_192) ;  /* 0xfffffffc00f08947 */ /* 0x002fea000383ffff */
[----:B------:R-:W-:Y:S05]  /*77c0*/  BRA `(.L_x_213) ;  /* 0xfffffff400d87947 */ /* 0x000fea000383ffff */
.L_x_193:
[----:B0-----:R0:W1:Y:S02]  /*77d0*/  SYNCS.PHASECHK.TRANS64.TRYWAIT P0, [R9+URZ], R4 ;  /* 0x00000004090075a7 */ /* 0x001064000800017f */
[----:B-1----:R-:W-:Y:S05]  /*77e0*/  @!P0 NANOSLEEP.SYNCS 0x989680 ;  /* 0x009896800000895d */ /* 0x002fea0003900000 */
[----:B------:R-:W1:Y:S02]  /*77f0*/  @!P0 SYNCS.PHASECHK.TRANS64 P0, [R9+URZ], R4 ;  /* 0x00000004090085a7 */ /* 0x000e64000800007f */
[----:B-1----:R-:W-:Y:S05]  /*7800*/  @!P0 BRA `(.L_x_193) ;  /* 0xfffffffc00f08947 */ /* 0x002fea000383ffff */
[----:B------:R-:W-:Y:S05]  /*7810*/  BRA `(.L_x_214) ;  /* 0xfffffff400e87947 */ /* 0x000fea000383ffff */
.L_x_194:
[----:B0-----:R0:W1:Y:S02]  /*7820*/  SYNCS.PHASECHK.TRANS64.TRYWAIT P0, [R8+URZ], R5 ;  /* 0x00000005080075a7 */ /* 0x001064000800017f */
[----:B-1----:R-:W-:Y:S05]  /*7830*/  @!P0 NANOSLEEP.SYNCS 0x989680 ;  /* 0x009896800000895d */ /* 0x002fea0003900000 */
[----:B------:R-:W1:Y:S02]  /*7840*/  @!P0 SYNCS.PHASECHK.TRANS64 P0, [R8+URZ], R5 ;  /* 0x00000005080085a7 */ /* 0x000e64000800007f */
[----:B-1----:R-:W-:Y:S05]  /*7850*/  @!P0 BRA `(.L_x_194) ;  /* 0xfffffffc00f08947 */ /* 0x002fea000383ffff */
[----:B------:R-:W-:Y:S05]  /*7860*/  BRA `(.L_x_215) ;  /* 0xfffffff400f87947 */ /* 0x000fea000383ffff */
.L_x_195:
[----:B0-----:R0:W1:Y:S02]  /*7870*/  SYNCS.PHASECHK.TRANS64.TRYWAIT P0, [R9+URZ], R4 ;  /* 0x00000004090075a7 */ /* 0x001064000800017f */
[----:B-1----:R-:W-:Y:S05]  /*7880*/  @!P0 NANOSLEEP.SYNCS 0x989680 ;  /* 0x009896800000895d */ /* 0x002fea0003900000 */
[----:B------:R-:W1:Y:S02]  /*7890*/  @!P0 SYNCS.PHASECHK.TRANS64 P0, [R9+URZ], R4 ;  /* 0x00000004090085a7 */ /* 0x000e64000800007f */
[----:B-1----:R-:W-:Y:S05]  /*78a0*/  @!P0 BRA `(.L_x_195) ;  /* 0xfffffffc00f08947 */ /* 0x002fea000383ffff */
[----:B------:R-:W-:Y:S05]  /*78b0*/  BRA `(.L_x_216) ;  /* 0xfffffff800087947 */ /* 0x000fea000383ffff */
.L_x_196:
[----:B0-----:R0:W1:Y:S02]  /*78c0*/  SYNCS.PHASECHK.TRANS64.TRYWAIT P0, [R8+URZ], R5 ;  /* 0x00000005080075a7 */ /* 0x001064000800017f */
[----:B-1----:R-:W-:Y:S05]  /*78d0*/  @!P0 NANOSLEEP.SYNCS 0x989680 ;  /* 0x009896800000895d */ /* 0x002fea0003900000 */
[----:B------:R-:W1:Y:S02]  /*78e0*/  @!P0 SYNCS.PHASECHK.TRANS64 P0, [R8+URZ], R5 ;  /* 0x00000005080085a7 */ /* 0x000e64000800007f */
[----:B-1----:R-:W-:Y:S05]  /*78f0*/  @!P0 BRA `(.L_x_196) ;  /* 0xfffffffc00f08947 */ /* 0x002fea000383ffff */
[----:B------:R-:W-:Y:S05]  /*7900*/  BRA `(.L_x_217) ;  /* 0xfffffff800187947 */ /* 0x000fea000383ffff */
.L_x_197:
[----:B0-----:R0:W1:Y:S02]  /*7910*/  SYNCS.PHASECHK.TRANS64.TRYWAIT P0, [R9+URZ], R4 ;  /* 0x00000004090075a7 */ /* 0x001064000800017f */
[----:B-1----:R-:W-:Y:S05]  /*7920*/  @!P0 NANOSLEEP.SYNCS 0x989680 ;  /* 0x009896800000895d */ /* 0x002fea0003900000 */
[----:B------:R-:W1:Y:S02]  /*7930*/  @!P0 SYNCS.PHASECHK.TRANS64 P0, [R9+URZ], R4 ;  /* 0x00000004090085a7 */ /* 0x000e64000800007f */
[----:B-1----:R-:W-:Y:S05]  /*7940*/  @!P0 BRA `(.L_x_197) ;  /* 0xfffffffc00f08947 */ /* 0x002fea000383ffff */
[----:B------:R-:W-:Y:S05]  /*7950*/  BRA `(.L_x_218) ;  /* 0xfffffff800287947 */ /* 0x000fea000383ffff */
.L_x_198:
[----:B0-----:R0:W1:Y:S02]  /*7960*/  SYNCS.PHASECHK.TRANS64.TRYWAIT P0, [R8+URZ], R5 ;  /* 0x00000005080075a7 */ /* 0x001064000800017f */
[----:B-1----:R-:W-:Y:S05]  /*7970*/  @!P0 NANOSLEEP.SYNCS 0x989680 ;  /* 0x009896800000895d */ /* 0x002fea0003900000 */
[----:B------:R-:W1:Y:S02]  /*7980*/  @!P0 SYNCS.PHASECHK.TRANS64 P0, [R8+URZ], R5 ;  /* 0x00000005080085a7 */ /* 0x000e64000800007f */
[----:B-1----:R-:W-:Y:S05]  /*7990*/  @!P0 BRA `(.L_x_198) ;  /* 0xfffffffc00f08947 */ /* 0x002fea000383ffff */
[----:B------:R-:W-:Y:S05]  /*79a0*/  BRA `(.L_x_219) ;  /* 0xfffffff800387947 */ /* 0x000fea000383ffff */
.L_x_199:
[----:B0-----:R0:W1:Y:S02]  /*79b0*/  SYNCS.PHASECHK.TRANS64.TRYWAIT P0, [R9+URZ], R4 ;  /* 0x00000004090075a7 */ /* 0x001064000800017f */
[----:B-1----:R-:W-:Y:S05]  /*79c0*/  @!P0 NANOSLEEP.SYNCS 0x989680 ;  /* 0x009896800000895d */ /* 0x002fea0003900000 */
[----:B------:R-:W1:Y:S02]  /*79d0*/  @!P0 SYNCS.PHASECHK.TRANS64 P0, [R9+URZ], R4 ;  /* 0x00000004090085a7 */ /* 0x000e64000800007f */
[----:B-1----:R-:W-:Y:S05]  /*79e0*/  @!P0 BRA `(.L_x_199) ;  /* 0xfffffffc00f08947 */ /* 0x002fea000383ffff */
[----:B------:R-:W-:Y:S05]  /*79f0*/  BRA `(.L_x_220) ;  /* 0xfffffff800487947 */ /* 0x000fea000383ffff */
.L_x_200:
[----:B0-----:R0:W1:Y:S02]  /*7a00*/  SYNCS.PHASECHK.TRANS64.TRYWAIT P0, [R8+URZ], R5 ;  /* 0x00000005080075a7 */ /* 0x001064000800017f */
[----:B-1----:R-:W-:Y:S05]  /*7a10*/  @!P0 NANOSLEEP.SYNCS 0x989680 ;  /* 0x009896800000895d */ /* 0x002fea0003900000 */
[----:B------:R-:W1:Y:S02]  /*7a20*/  @!P0 SYNCS.PHASECHK.TRANS64 P0, [R8+URZ], R5 ;  /* 0x00000005080085a7 */ /* 0x000e64000800007f */
[----:B-1----:R-:W-:Y:S05]  /*7a30*/  @!P0 BRA `(.L_x_200) ;  /* 0xfffffffc00f08947 */ /* 0x002fea000383ffff */
[----:B------:R-:W-:Y:S05]  /*7a40*/  BRA `(.L_x_221) ;  /* 0xfffffff800587947 */ /* 0x000fea000383ffff */
.L_x_201:
[----:B-1----:R1:W2:Y:S02]  /*7a50*/  SYNCS.PHASECHK.TRANS64.TRYWAIT P0, [R11+URZ], R6 ;  /* 0x000000060b0075a7 */ /* 0x0022a4000800017f */
[----:B--2---:R-:W-:Y:S05]  /*7a60*/  @!P0 NANOSLEEP.SYNCS 0x989680 ;  /* 0x009896800000895d */ /* 0x004fea0003900000 */
[----:B------:R-:W2:Y:S02]  /*7a70*/  @!P0 SYNCS.PHASECHK.TRANS64 P0, [R11+URZ], R6 ;  /* 0x000000060b0085a7 */ /* 0x000ea4000800007f */
[----:B--2---:R-:W-:Y:S05]  /*7a80*/  @!P0 BRA `(.L_x_201) ;  /* 0xfffffffc00f08947 */ /* 0x004fea000383ffff */
[----:B------:R-:W-:Y:S05]  /*7a90*/  BRA `(.L_x_222) ;  /* 0xfffffff800607947 */ /* 0x000fea000383ffff */
.L_x_223:
[----:B------:R-:W-:-:S00]  /*7aa0*/  BRA `(.L_x_223) ;  /* 0xfffffffc00fc7947 */ /* 0x000fc0000383ffff */
[----:B------:R-:W-:-:S00]  /*7ab0*/  NOP ;  /* 0x0000000000007918 */ /* 0x000fc00000000000 */
        /* <DEDUP_REMOVED lines=12> */
.L_x_224:


//--------------------- .nv.global.init           --------------------------
	.section	.nv.global.init,"aw",@progbits
.nv.global.init:
	.type		$str$22,@object
	.size		$str$22,($str$23 - $str$22)
$str$22:
        /*0000*/ 	.byte	0x6b, 0x5f, 0x74, 0x69, 0x6c, 0x65, 0x5f, 0x63, 0x6f, 0x75, 0x6e, 0x74, 0x20, 0x3e, 0x3d, 0x20
        /*0010*/ 	.byte	0x31, 0x00
	.type		$str$23,@object
	.size		$str$23,(__unnamed_1 - $str$23)
$str$23:
        /*0012*/ 	.byte	0x2f, 0x74, 0x6d, 0x70, 0x2f, 0x63, 0x75, 0x74, 0x6c, 0x61, 0x73, 0x73, 0x5f, 0x73, 0x77, 0x65
        /*0022*/ 	.byte	0x65, 0x70, 0x5f, 0x73, 0x72, 0x63, 0x2f, 0x69, 0x6e, 0x63, 0x6c, 0x75, 0x64, 0x65, 0x2f, 0x63
        /*0032*/ 	.byte	0x75, 0x74, 0x6c, 0x61, 0x73, 0x73, 0x2f, 0x67, 0x65, 0x6d, 0x6d, 0x2f, 0x63, 0x6f, 0x6c, 0x6c
        /*0042*/ 	.byte	0x65, 0x63, 0x74, 0x69, 0x76, 0x65, 0x2f, 0x73, 0x6d, 0x39, 0x30, 0x5f, 0x6d, 0x6d, 0x61, 0x5f
        /*0052*/ 	.byte	0x74, 0x6d, 0x61, 0x5f, 0x67, 0x6d, 0x6d, 0x61, 0x5f, 0x73, 0x73, 0x5f, 0x77, 0x61, 0x72, 0x70
        /*0062*/ 	.byte	0x73, 0x70, 0x65, 0x63, 0x69, 0x61, 0x6c, 0x69, 0x7a, 0x65, 0x64, 0x2e, 0x68, 0x70, 0x70, 0x00
	.type		__unnamed_1,@object
	.size		__unnamed_1,(.L_0 - __unnamed_1)
__unnamed_1:
        /*0072*/ 	.byte	0x76, 0x6f, 0x69, 0x64, 0x20, 0x63, 0x75, 0x74, 0x6c, 0x61, 0x73, 0x73, 0x3a, 0x3a, 0x67, 0x65
        /* <DEDUP_REMOVED lines=172> */
        /*0b42*/ 	.byte	0x69, 0x64, 0x65, 0x6e, 0x74, 0x69, 0x74, 0x79, 0x5d, 0x00
.L_0:


//--------------------- .nv.shared._ZN7cutlass13device_kernelINS_4gemm6kernel13GemmUniversalIN4cute5tupleIJiiiiEEENS1_10collective13CollectiveMmaINS1_34MainloopSm90TmaGmmaWarpSpecializedILi14ENS5_IJNS4_1CILi2EEENSA_ILi1EEESC_EEENS1_35KernelTmaWarpSpecializedCooperativeEEENS5_IJNSA_ILi128EEESG_NSA_ILi64EEEEEEaNS5_IJlSC_lEEEaSJ_NS4_8TiledMMAINS4_8MMA_AtomIJNS4_4SM904GMMA27MMA_64x128x32_S32S8S8_SS_TNEEEENS4_6LayoutISD_NS5_IJSC_NSA_ILi0EEESR_EEEEENS5_IJNS4_10UnderscoreESU_SU_EEEEENS4_13SM90_TMA_LOADENS4_14ComposedLayoutINS4_7SwizzleILi2ELi4ELi3EEENS4_18smem_ptr_flag_bitsILi8EEENSQ_INS5_IJNSA_ILi8EEESH_EEENS5_IJSH_SC_EEEEEEEvNS4_8identityENS4_23SM90_TMA_LOAD_MULTICASTES17_vS18_EENS_8epilogue10collective6detail29Sm90TmaWarpSpecializedAdapterINS1C_15DefaultEpilogueIaSJ_SJ_NS1B_6thread17LinearCombinationIaLi1EiiLNS1G_9ScaleType4KindE0ELNS_15FloatRoundStyleE2EaEENS1_15EpilogueDefaultEEEEEvvEEEEvNT_6ParamsE --------------------------
	.section	.nv.shared._ZN7cutlass13device_kernelINS_4gemm6kernel13GemmUniversalIN4cute5tupleIJiiiiEEENS1_10collective13CollectiveMmaINS1_34MainloopSm90TmaGmmaWarpSpecializedILi14ENS5_IJNS4_1CILi2EEENSA_ILi1EEESC_EEENS1_35KernelTmaWarpSpecializedCooperativeEEENS5_IJNSA_ILi128EEESG_NSA_ILi64EEEEEEaNS5_IJlSC_lEEEaSJ_NS4_8TiledMMAINS4_8MMA_AtomIJNS4_4SM904GMMA27MMA_64x128x32_S32S8S8_SS_TNEEEENS4_6LayoutISD_NS5_IJSC_NSA_ILi0EEESR_EEEEENS5_IJNS4_10UnderscoreESU_SU_EEEEENS4_13SM90_TMA_LOADENS4_14ComposedLayoutINS4_7SwizzleILi2ELi4ELi3EEENS4_18smem_ptr_flag_bitsILi8EEENSQ_INS5_IJNSA_ILi8EEESH_EEENS5_IJSH_SC_EEEEEEEvNS4_8identityENS4_23SM90_TMA_LOAD_MULTICASTES17_vS18_EENS_8epilogue10collective6detail29Sm90TmaWarpSpecializedAdapterINS1C_15DefaultEpilogueIaSJ_SJ_NS1B_6thread17LinearCombinationIaLi1EiiLNS1G_9ScaleType4KindE0ELNS_15FloatRoundStyleE2EaEENS1_15EpilogueDefaultEEEEEvvEEEEvNT_6ParamsE,"aw",@nobits
	.sectionflags	@""
	.align	16
	.zero		1024


//--------------------- .nv.shared.reserved.0     --------------------------
	.section	.nv.shared.reserved.0,"aw",@nobits
	.weak		__nv_reservedSMEM_offset_0_alias
	.size		__nv_reservedSMEM_offset_0_alias, 0, 0
	.other		__nv_reservedSMEM_offset_0_alias,@"STO_CUDA_RESERVED_SHARED STV_DEFAULT"
__nv_reservedSMEM_offset_0_alias:
	.zero		0


//--------------------- .nv.global                --------------------------
	.section	.nv.global,"aw",@nobits
.nv.global:
	.type		_ZN40_INTERNAL_9e1b76f8_4_k_cu_7d4debfb_245884cute1_E,@object
	.size		_ZN40_INTERNAL_9e1b76f8_4_k_cu_7d4debfb_245884cute1_E,(_ZN40_INTERNAL_9e1b76f8_4_k_cu_7d4debfb_245884cuda3std3__45__cpo6cbeginE - _ZN40_INTERNAL_9e1b76f8_4_k_cu_7d4debfb_245884cute1_E)
_ZN40_INTERNAL_9e1b76f8_4_k_cu_7d4debfb_245884cute1_E:
	.zero		1
	.type		_ZN40_INTERNAL_9e1b76f8_4_k_cu_7d4debfb_245884cuda3std3__45__cpo6cbeginE,@object
	.size		_ZN40_INTERNAL_9e1b76f8_4_k_cu_7d4debfb_245884cuda3std3__45__cpo6cbeginE,(_ZN40_INTERNAL_9e1b76f8_4_k_cu_7d4debfb_245884cuda3std3__48in_placeE - _ZN40_INTERNAL_9e1b76f8_4_k_cu_7d4debfb_245884cuda3std3__45__cpo6cbeginE)
_ZN40_INTERNAL_9e1b76f8_4_k_cu_7d4debfb_245884cuda3std3__45__cpo6cbeginE:
	.zero		1
	.type		_ZN40_INTERNAL_9e1b76f8_4_k_cu_7d4debfb_245884cuda3std3__48in_placeE,@object
	.size		_ZN40_INTERNAL_9e1b76f8_4_k_cu_7d4debfb_245884cuda3std3__48in_placeE,(_ZN40_INTERNAL_9e1b76f8_4_k_cu_7d4debfb_245884cuda3std6ranges3__45__cpo9iter_moveE - _ZN40_INTERNAL_9e1b76f8_4_k_cu_7d4debfb_245884cuda3std3__48in_placeE)
_ZN40_INTERNAL_9e1b76f8_4_k_cu_7d4debfb_245884cuda3std3__48in_placeE:
	.zero		1
	.type		_ZN40_INTERNAL_9e1b76f8_4_k_cu_7d4debfb_245884cuda3std6ranges3__45__cpo9iter_moveE,@object
	.size		_ZN40_INTERNAL_9e1b76f8_4_k_cu_7d4debfb_245884cuda3std6ranges3__45__cpo9iter_moveE,(_ZN40_INTERNAL_9e1b76f8_4_k_cu_7d4debfb_245884cuda3std3__45__cpo5beginE - _ZN40_INTERNAL_9e1b76f8_4_k_cu_7d4debfb_245884cuda3std6ranges3__45__cpo9iter_moveE)
_ZN40_INTERNAL_9e1b76f8_4_k_cu_7d4debfb_245884cuda3std6ranges3__45__cpo9iter_moveE:
	.zero		1
	.type		_ZN40_INTERNAL_9e1b76f8_4_k_cu_7d4debfb_245884cuda3std3__45__cpo5beginE,@object
	.size		_ZN40_INTERNAL_9e1b76f8_4_k_cu_7d4debfb_245884cuda3std3__45__cpo5beginE,(_ZN40_INTERNAL_9e1b76f8_4_k_cu_7d4debfb_245884cuda3std3__442_GLOBAL__N__9e1b76f8_4_k_cu_7d4debfb_245886ignoreE - _ZN40_INTERNAL_9e1b76f8_4_k_cu_7d4debfb_245884cuda3std3__45__cpo5beginE)
_ZN40_INTERNAL_9e1b76f8_4_k_cu_7d4debfb_245884cuda3std3__45__cpo5beginE:
	.zero		1
	.type		_ZN40_INTERNAL_9e1b76f8_4_k_cu_7d4debfb_245884cuda3std3__442_GLOBAL__N__9e1b76f8_4_k_cu_7d4debfb_245886ignoreE,@object
	.size		_ZN40_INTERNAL_9e1b76f8_4_k_cu_7d4debfb_245884cuda3std3__442_GLOBAL__N__9e1b76f8_4_k_cu_7d4debfb_245886ignoreE,(_ZN40_INTERNAL_9e1b76f8_4_k_cu_7d4debfb_245884cute7productE - _ZN40_INTERNAL_9e1b76f8_4_k_cu_7d4debfb_245884cuda3std3__442_GLOBAL__N__9e1b76f8_4_k_cu_7d4debfb_245886ignoreE)
_ZN40_INTERNAL_9e1b76f8_4_k_cu_7d4debfb_245884cuda3std3__442_GLOBAL__N__9e1b76f8_4_k_cu_7d4debfb_245886ignoreE:
	.zero		1
	.type		_ZN40_INTERNAL_9e1b76f8_4_k_cu_7d4debfb_245884cute7productE,@object
	.size		_ZN40_INTERNAL_9e1b76f8_4_k_cu_7d4debfb_245884cute7productE,(_ZN40_INTERNAL_9e1b76f8_4_k_cu_7d4debfb_245884cuda3std3__45__cpo3endE - _ZN40_INTERNAL_9e1b76f8_4_k_cu_7d4debfb_245884cute7productE)
_ZN40_INTERNAL_9e1b76f8_4_k_cu_7d4debfb_245884cute7productE:
	.zero		1
	.type		_ZN40_INTERNAL_9e1b76f8_4_k_cu_7d4debfb_245884cuda3std3__45__cpo3endE,@object
	.size		_ZN40_INTERNAL_9e1b76f8_4_k_cu_7d4debfb_245884cuda3std3__45__cpo3endE,(_ZN40_INTERNAL_9e1b76f8_4_k_cu_7d4debfb_245884cuda3std3__419piecewise_constructE - _ZN40_INTERNAL_9e1b76f8_4_k_cu_7d4debfb_245884cuda3std3__45__cpo3endE)
_ZN40_INTERNAL_9e1b76f8_4_k_cu_7d4debfb_245884cuda3std3__45__cpo3endE:
	.zero		1
	.type		_ZN40_INTERNAL_9e1b76f8_4_k_cu_7d4debfb_245884cuda3std3__419piecewise_constructE,@object
	.size		_ZN40_INTERNAL_9e1b76f8_4_k_cu_7d4debfb_245884cuda3std3__419piecewise_constructE,(_ZN40_INTERNAL_9e1b76f8_4_k_cu_7d4debfb_245884cuda3std3__45__cpo4cendE - _ZN40_INTERNAL_9e1b76f8_4_k_cu_7d4debfb_245884cuda3std3__419piecewise_constructE)
_ZN40_INTERNAL_9e1b76f8_4_k_cu_7d4debfb_245884cuda3std3__419piecewise_constructE:
	.zero		1
	.type		_ZN40_INTERNAL_9e1b76f8_4_k_cu_7d4debfb_245884cuda3std3__45__cpo4cendE,@object
	.size		_ZN40_INTERNAL_9e1b76f8_4_k_cu_7d4debfb_245884cuda3std3__45__cpo4cendE,(_ZN40_INTERNAL_9e1b76f8_4_k_cu_7d4debfb_245884cuda3std6ranges3__45__cpo4swapE - _ZN40_INTERNAL_9e1b76f8_4_k_cu_7d4debfb_245884cuda3std3__45__cpo4cendE)
_ZN40_INTERNAL_9e1b76f8_4_k_cu_7d4debfb_245884cuda3std3__45__cpo4cendE:
	.zero		1
	.type		_ZN40_INTERNAL_9e1b76f8_4_k_cu_7d4debfb_245884cuda3std6ranges3__45__cpo4swapE,@object
	.size		_ZN40_INTERNAL_9e1b76f8_4_k_cu_7d4debfb_245884cuda3std6ranges3__45__cpo4swapE,(.L_8 - _ZN40_INTERNAL_9e1b76f8_4_k_cu_7d4debfb_245884cuda3std6ranges3__45__cpo4swapE)
_ZN40_INTERNAL_9e1b76f8_4_k_cu_7d4debfb_245884cuda3std6ranges3__45__cpo4swapE:
	.zero		1
.L_8:


//--------------------- .nv.constant0._ZN7cutlass13device_kernelINS_4gemm6kernel13GemmUniversalIN4cute5tupleIJiiiiEEENS1_10collective13CollectiveMmaINS1_34MainloopSm90TmaGmmaWarpSpecializedILi14ENS5_IJNS4_1CILi2EEENSA_ILi1EEESC_EEENS1_35KernelTmaWarpSpecializedCooperativeEEENS5_IJNSA_ILi128EEESG_NSA_ILi64EEEEEEaNS5_IJlSC_lEEEaSJ_NS4_8TiledMMAINS4_8MMA_AtomIJNS4_4SM904GMMA27MMA_64x128x32_S32S8S8_SS_TNEEEENS4_6LayoutISD_NS5_IJSC_NSA_ILi0EEESR_EEEEENS5_IJNS4_10UnderscoreESU_SU_EEEEENS4_13SM90_TMA_LOADENS4_14ComposedLayoutINS4_7SwizzleILi2ELi4ELi3EEENS4_18smem_ptr_flag_bitsILi8EEENSQ_INS5_IJNSA_ILi8EEESH_EEENS5_IJSH_SC_EEEEEEEvNS4_8identityENS4_23SM90_TMA_LOAD_MULTICASTES17_vS18_EENS_8epilogue10collective6detail29Sm90TmaWarpSpecializedAdapterINS1C_15DefaultEpilogueIaSJ_SJ_NS1B_6thread17LinearCombinationIaLi1EiiLNS1G_9ScaleType4KindE0ELNS_15FloatRoundStyleE2EaEENS1_15EpilogueDefaultEEEEEvvEEEEvNT_6ParamsE --------------------------
	.section	.nv.constant0._ZN7cutlass13device_kernelINS_4gemm6kernel13GemmUniversalIN4cute5tupleIJiiiiEEENS1_10collective13CollectiveMmaINS1_34MainloopSm90TmaGmmaWarpSpecializedILi14ENS5_IJNS4_1CILi2EEENSA_ILi1EEESC_EEENS1_35KernelTmaWarpSpecializedCooperativeEEENS5_IJNSA_ILi128EEESG_NSA_ILi64EEEEEEaNS5_IJlSC_lEEEaSJ_NS4_8TiledMMAINS4_8MMA_AtomIJNS4_4SM904GMMA27MMA_64x128x32_S32S8S8_SS_TNEEEENS4_6LayoutISD_NS5_IJSC_NSA_ILi0EEESR_EEEEENS5_IJNS4_10UnderscoreESU_SU_EEEEENS4_13SM90_TMA_LOADENS4_14ComposedLayoutINS4_7SwizzleILi2ELi4ELi3EEENS4_18smem_ptr_flag_bitsILi8EEENSQ_INS5_IJNSA_ILi8EEESH_EEENS5_IJSH_SC_EEEEEEEvNS4_8identityENS4_23SM90_TMA_LOAD_MULTICASTES17_vS18_EENS_8epilogue10collective6detail29Sm90TmaWarpSpecializedAdapterINS1C_15DefaultEpilogueIaSJ_SJ_NS1B_6thread17LinearCombinationIaLi1EiiLNS1G_9ScaleType4KindE0ELNS_15FloatRoundStyleE2EaEENS1_15EpilogueDefaultEEEEEvvEEEEvNT_6ParamsE,"a",@progbits
	.sectionflags	@""
	.align	4
.nv.constant0._ZN7cutlass13device_kernelINS_4gemm6kernel13GemmUniversalIN4cute5tupleIJiiiiEEENS1_10collective13CollectiveMmaINS1_34MainloopSm90TmaGmmaWarpSpecializedILi14ENS5_IJNS4_1CILi2EEENSA_ILi1EEESC_EEENS1_35KernelTmaWarpSpecializedCooperativeEEENS5_IJNSA_ILi128EEESG_NSA_ILi64EEEEEEaNS5_IJlSC_lEEEaSJ_NS4_8TiledMMAINS4_8MMA_AtomIJNS4_4SM904GMMA27MMA_64x128x32_S32S8S8_SS_TNEEEENS4_6LayoutISD_NS5_IJSC_NSA_ILi0EEESR_EEEEENS5_IJNS4_10UnderscoreESU_SU_EEEEENS4_13SM90_TMA_LOADENS4_14ComposedLayoutINS4_7SwizzleILi2ELi4ELi3EEENS4_18smem_ptr_flag_bitsILi8EEENSQ_INS5_IJNSA_ILi8EEESH_EEENS5_IJSH_SC_EEEEEEEvNS4_8identityENS4_23SM90_TMA_LOAD_MULTICASTES17_vS18_EENS_8epilogue10collective6detail29Sm90TmaWarpSpecializedAdapterINS1C_15DefaultEpilogueIaSJ_SJ_NS1B_6thread17LinearCombinationIaLi1EiiLNS1G_9ScaleType4KindE0ELNS_15FloatRoundStyleE2EaEENS1_15EpilogueDefaultEEEEEvvEEEEvNT_6ParamsE:
	.zero		1664


//--------------------- SYMBOLS --------------------------

	.type		.nv.reservedSmem.offset0,@object
	.size		.nv.reservedSmem.offset0,0x4
	.type		__assertfail,@function
